def matmul_kernel(
    a_ptr,
    b_ptr,
    c_ptr,
    M,
    N,
    K,
    stride_am,
    stride_ak,
    stride_bk,
    stride_bn,
    stride_cm,
    stride_cn,
    BLOCK_M: tl.constexpr,
    BLOCK_N: tl.constexpr,
    BLOCK_K: tl.constexpr,
    GROUP_M: tl.constexpr,
):
    pid = tl.program_id(axis=0)
    num_pid_m = tl.cdiv(M, BLOCK_M)
    num_pid_n = tl.cdiv(N, BLOCK_N)
    num_pid_in_group = GROUP_M * num_pid_n
    group_id = pid // num_pid_in_group
    first_pid_m = group_id * GROUP_M
    group_size_m = min(num_pid_m - first_pid_m, GROUP_M)
    pid_m = first_pid_m + ((pid % num_pid_in_group) % group_size_m)
    pid_n = (pid % num_pid_in_group) // group_size_m

    offs_am = (pid_m * BLOCK_M + tl.arange(0, BLOCK_M)) % M
    offs_bn = (pid_n * BLOCK_N + tl.arange(0, BLOCK_N)) % N
    offs_k = tl.arange(0, BLOCK_K)
    a_ptrs = a_ptr + offs_am[:, None] * stride_am + offs_k[None, :] * stride_ak
    b_ptrs = b_ptr + offs_k[:, None] * stride_bk + offs_bn[None, :] * stride_bn

    acc = tl.zeros((BLOCK_M, BLOCK_N), dtype=tl.float32)
    for kk in range(0, tl.cdiv(K, BLOCK_K)):
        a = tl.load(a_ptrs, mask=offs_k[None, :] < K - kk * BLOCK_K, other=0.0)
        b = tl.load(b_ptrs, mask=offs_k[:, None] < K - kk * BLOCK_K, other=0.0)
        acc = tl.dot(a, b, acc)
        a_ptrs += BLOCK_K * stride_ak
        b_ptrs += BLOCK_K * stride_bk

    c = acc.to(c_ptr.dtype.element_ty)
    offs_cm = pid_m * BLOCK_M + tl.arange(0, BLOCK_M)
    offs_cn = pid_n * BLOCK_N + tl.arange(0, BLOCK_N)
    c_ptrs = c_ptr + offs_cm[:, None] * stride_cm + offs_cn[None, :] * stride_cn
    mask = (offs_cm[:, None] < M) & (offs_cn[None, :] < N)
    tl.store(c_ptrs, c, mask=mask)

# config = {"BLOCK_K": 64, "BLOCK_M": 128, "BLOCK_N": 256, "GROUP_M": 8, "arch": "sm_90", "dtype": "fp8e5m2", "num_ctas": 2, "num_stages": 3, "num_warps": 4}
# arch = sm_90


// ===== COMPILED SASS (sm_90a) =====

	.target	sm_90a

	.elftype	@"ET_EXEC"


//--------------------- .note.nv.tkinfo           --------------------------
	.section	.note.nv.tkinfo,"",@"SHT_NOTE"
	.sectionflags	@"SHF_NOTE_NV_TKINFO"
	.tkinfo
        /*0018*/ 	.word	0x00000002
        /*0030*/ 	.string	""
        /*0030*/ 	.string	"ptxas"
        /*0030*/ 	.string	"Cuda compilation tools, release 13.0, V13.0.88"
        /*0030*/ 	.string	"Build cuda_13.0.r13.0/compiler.36424714_0"
        /*0030*/ 	.string	"-v  -suppress-debug-info  -lineinfo  -arch sm_90a "



//--------------------- .note.nv.cuinfo           --------------------------
	.section	.note.nv.cuinfo,"",@"SHT_NOTE"
	.sectionflags	@"SHF_NOTE_NV_CUINFO"
        /*0018*/ 	.short	0x0002
        /*001a*/ 	.short	0x005a
        /*001c*/ 	.short	0x0082
	.zero		2


//--------------------- .nv.info                  --------------------------
	.section	.nv.info,"",@"SHT_CUDA_INFO"
	.align	4


	//----- nvinfo : EIATTR_REGCOUNT
	.align		4
        /*0000*/ 	.byte	0x04, 0x2f
        /*0002*/ 	.short	(.L_1 - .L_0)
	.align		4
.L_0:
        /*0004*/ 	.word	index@(matmul_kernel)
        /*0008*/ 	.word	0x000000ff


	//----- nvinfo : EIATTR_FRAME_SIZE
	.align		4
.L_1:
        /*000c*/ 	.byte	0x04, 0x11
        /*000e*/ 	.short	(.L_3 - .L_2)
	.align		4
.L_2:
        /*0010*/ 	.word	index@(matmul_kernel)
        /*0014*/ 	.word	0x000001c0


	//----- nvinfo : EIATTR_MIN_STACK_SIZE
	.align		4
.L_3:
        /*0018*/ 	.byte	0x04, 0x12
        /*001a*/ 	.short	(.L_5 - .L_4)
	.align		4
.L_4:
        /*001c*/ 	.word	index@(matmul_kernel)
        /*0020*/ 	.word	0x000001c0
.L_5:


//--------------------- .nv.compat                --------------------------
	.section	.nv.compat,"",@"SHT_CUDA_COMPAT_INFO"
	.align	4
        /*0000*/ 	.byte	0x02, 0x09, 0x01, 0x00, 0x02, 0x02, 0x04, 0x00, 0x02, 0x05, 0x05, 0x00, 0x03, 0x07, 0x01, 0x01
        /*0010*/ 	.byte	0x02, 0x03, 0x00, 0x00, 0x02, 0x06, 0x01, 0x00, 0x04, 0x0b, 0x08, 0x00, 0x00, 0x00, 0x00, 0x00
        /*0020*/ 	.byte	0x00, 0x00, 0x00, 0x00


//--------------------- .nv.info.matmul_kernel    --------------------------
	.section	.nv.info.matmul_kernel,"",@"SHT_CUDA_INFO"
	.sectionflags	@""
	.align	4


	//----- nvinfo : EIATTR_CUDA_API_VERSION
	.align		4
        /*0000*/ 	.byte	0x04, 0x37
        /*0002*/ 	.short	(.L_7 - .L_6)
.L_6:
        /*0004*/ 	.word	0x00000082


	//----- nvinfo : EIATTR_KPARAM_INFO
	.align		4
.L_7:
        /*0008*/ 	.byte	0x04, 0x17
        /*000a*/ 	.short	(.L_9 - .L_8)
.L_8:
        /*000c*/ 	.word	0x00000000
        /*0010*/ 	.short	0x000d
        /*0012*/ 	.short	0x0048
        /*0014*/ 	.byte	0x00, 0xf4, 0x21, 0x00


	//----- nvinfo : EIATTR_KPARAM_INFO
	.align		4
.L_9:
        /*0018*/ 	.byte	0x04, 0x17
        /*001a*/ 	.short	(.L_11 - .L_10)
.L_10:
        /*001c*/ 	.word	0x00000000
        /*0020*/ 	.short	0x000c
        /*0022*/ 	.short	0x0040
        /*0024*/ 	.byte	0x00, 0xf4, 0x21, 0x00


	//----- nvinfo : EIATTR_KPARAM_INFO
	.align		4
.L_11:
        /*0028*/ 	.byte	0x04, 0x17
        /*002a*/ 	.short	(.L_13 - .L_12)
.L_12:
        /*002c*/ 	.word	0x00000000
        /*0030*/ 	.short	0x000b
        /*0032*/ 	.short	0x0038
        /*0034*/ 	.byte	0x00, 0xf0, 0x11, 0x00


	//----- nvinfo : EIATTR_KPARAM_INFO
	.align		4
.L_13:
        /*0038*/ 	.byte	0x04, 0x17
        /*003a*/ 	.short	(.L_15 - .L_14)
.L_14:
        /*003c*/ 	.word	0x00000000
        /*0040*/ 	.short	0x000a
        /*0042*/ 	.short	0x0034
        /*0044*/ 	.byte	0x00, 0xf0, 0x11, 0x00


	//----- nvinfo : EIATTR_KPARAM_INFO
	.align		4
.L_15:
        /*0048*/ 	.byte	0x04, 0x17
        /*004a*/ 	.short	(.L_17 - .L_16)
.L_16:
        /*004c*/ 	.word	0x00000000
        /*0050*/ 	.short	0x0009
        /*0052*/ 	.short	0x0030
        /*0054*/ 	.byte	0x00, 0xf0, 0x11, 0x00


	//----- nvinfo : EIATTR_KPARAM_INFO
	.align		4
.L_17:
        /*0058*/ 	.byte	0x04, 0x17
        /*005a*/ 	.short	(.L_19 - .L_18)
.L_18:
        /*005c*/ 	.word	0x00000000
        /*0060*/ 	.short	0x0008
        /*0062*/ 	.short	0x002c
        /*0064*/ 	.byte	0x00, 0xf0, 0x11, 0x00


	//----- nvinfo : EIATTR_KPARAM_INFO
	.align		4
.L_19:
        /*0068*/ 	.byte	0x04, 0x17
        /*006a*/ 	.short	(.L_21 - .L_20)
.L_20:
        /*006c*/ 	.word	0x00000000
        /*0070*/ 	.short	0x0007
        /*0072*/ 	.short	0x0028
        /*0074*/ 	.byte	0x00, 0xf0, 0x11, 0x00


	//----- nvinfo : EIATTR_KPARAM_INFO
	.align		4
.L_21:
        /*0078*/ 	.byte	0x04, 0x17
        /*007a*/ 	.short	(.L_23 - .L_22)
.L_22:
        /*007c*/ 	.word	0x00000000
        /*0080*/ 	.short	0x0006
        /*0082*/ 	.short	0x0024
        /*0084*/ 	.byte	0x00, 0xf0, 0x11, 0x00


	//----- nvinfo : EIATTR_KPARAM_INFO
	.align		4
.L_23:
        /*0088*/ 	.byte	0x04, 0x17
        /*008a*/ 	.short	(.L_25 - .L_24)
.L_24:
        /*008c*/ 	.word	0x00000000
        /*0090*/ 	.short	0x0005
        /*0092*/ 	.short	0x0020
        /*0094*/ 	.byte	0x00, 0xf0, 0x11, 0x00


	//----- nvinfo : EIATTR_KPARAM_INFO
	.align		4
.L_25:
        /*0098*/ 	.byte	0x04, 0x17
        /*009a*/ 	.short	(.L_27 - .L_26)
.L_26:
        /*009c*/ 	.word	0x00000000
        /*00a0*/ 	.short	0x0004
        /*00a2*/ 	.short	0x001c
        /*00a4*/ 	.byte	0x00, 0xf0, 0x11, 0x00


	//----- nvinfo : EIATTR_KPARAM_INFO
	.align		4
.L_27:
        /*00a8*/ 	.byte	0x04, 0x17
        /*00aa*/ 	.short	(.L_29 - .L_28)
.L_28:
        /*00ac*/ 	.word	0x00000000
        /*00b0*/ 	.short	0x0003
        /*00b2*/ 	.short	0x0018
        /*00b4*/ 	.byte	0x00, 0xf0, 0x11, 0x00


	//----- nvinfo : EIATTR_KPARAM_INFO
	.align		4
.L_29:
        /*00b8*/ 	.byte	0x04, 0x17
        /*00ba*/ 	.short	(.L_31 - .L_30)
.L_30:
        /*00bc*/ 	.word	0x00000000
        /*00c0*/ 	.short	0x0002
        /*00c2*/ 	.short	0x0010
        /*00c4*/ 	.byte	0x00, 0xf4, 0x21, 0x00


	//----- nvinfo : EIATTR_KPARAM_INFO
	.align		4
.L_31:
        /*00c8*/ 	.byte	0x04, 0x17
        /*00ca*/ 	.short	(.L_33 - .L_32)
.L_32:
        /*00cc*/ 	.word	0x00000000
        /*00d0*/ 	.short	0x0001
        /*00d2*/ 	.short	0x0008
        /*00d4*/ 	.byte	0x00, 0xf4, 0x21, 0x00


	//----- nvinfo : EIATTR_KPARAM_INFO
	.align		4
.L_33:
        /*00d8*/ 	.byte	0x04, 0x17
        /*00da*/ 	.short	(.L_35 - .L_34)
.L_34:
        /*00dc*/ 	.word	0x00000000
        /*00e0*/ 	.short	0x0000
        /*00e2*/ 	.short	0x0000
        /*00e4*/ 	.byte	0x00, 0xf4, 0x21, 0x00


	//----- nvinfo : EIATTR_EXPLICIT_CLUSTER
	.align		4
.L_35:
        /*00e8*/ 	.byte	0x01, 0x3e
	.zero		2


	//----- nvinfo : EIATTR_CTA_PER_CLUSTER
	.align		4
        /*00ec*/ 	.byte	0x04, 0x3d
        /*00ee*/ 	.short	(.L_37 - .L_36)
.L_36:
        /*00f0*/ 	.word	0x00000002
        /*00f4*/ 	.word	0x00000001
        /*00f8*/ 	.word	0x00000001


	//----- nvinfo : EIATTR_SPARSE_MMA_MASK
	.align		4
.L_37:
        /*00fc*/ 	.byte	0x03, 0x50
        /*00fe*/ 	.short	0x0000


	//----- nvinfo : EIATTR_MAXREG_COUNT
	.align		4
        /*0100*/ 	.byte	0x03, 0x1b
        /*0102*/ 	.short	0x00ff


	//----- nvinfo : EIATTR_NUM_BARRIERS
	.align		4
        /*0104*/ 	.byte	0x02, 0x4c
        /*0106*/ 	.byte	0x01
	.zero		1


	//----- nvinfo : EIATTR_ANNOTATIONS
	.align		4
        /*0108*/ 	.byte	0x04, 0x55
        /*010a*/ 	.short	(.L_39 - .L_38)


	//   ....[0]....
.L_38:
        /*010c*/ 	.word	0x00000001
        /*0110*/ 	.byte	0xa0, 0x05, 0x00, 0x00, 0x01, 0x00, 0x00, 0x00, 0x10, 0x06, 0x00, 0x00, 0x01, 0x00, 0x00, 0x00
        /* <DEDUP_REMOVED lines=190> */
        /*0d00*/ 	.byte	0xb0, 0xa8, 0x00, 0x00, 0x01, 0x00, 0x00, 0x00, 0xf0, 0xa8, 0x00, 0x00


	//----- nvinfo : EIATTR_MERCURY_ISA_VERSION
	.align		4
.L_39:
        /*0d0c*/ 	.byte	0x03, 0x5f
        /*0d0e*/ 	.short	0x0101


	//----- nvinfo : EIATTR_EXIT_INSTR_OFFSETS
	.align		4
        /*0d10*/ 	.byte	0x04, 0x1c
        /*0d12*/ 	.short	(.L_41 - .L_40)


	//   ....[0]....
.L_40:
        /*0d14*/ 	.word	0x0000f500


	//   ....[1]....
        /*0d18*/ 	.word	0x0000f520


	//----- nvinfo : EIATTR_REQNTID
	.align		4
.L_41:
        /*0d1c*/ 	.byte	0x04, 0x10
        /*0d1e*/ 	.short	(.L_43 - .L_42)
.L_42:
        /*0d20*/ 	.word	0x00000080
        /*0d24*/ 	.word	0x00000001
        /*0d28*/ 	.word	0x00000001


	//----- nvinfo : EIATTR_CBANK_PARAM_SIZE
	.align		4
.L_43:
        /*0d2c*/ 	.byte	0x03, 0x19
        /*0d2e*/ 	.short	0x0050


	//----- nvinfo : EIATTR_PARAM_CBANK
	.align		4
        /*0d30*/ 	.byte	0x04, 0x0a
        /*0d32*/ 	.short	(.L_45 - .L_44)
	.align		4
.L_44:
        /*0d34*/ 	.word	index@(.nv.constant0.matmul_kernel)
        /*0d38*/ 	.short	0x0210
        /*0d3a*/ 	.short	0x0050


	//----- nvinfo : EIATTR_SW_WAR
	.align		4
.L_45:
        /*0d3c*/ 	.byte	0x04, 0x36
        /*0d3e*/ 	.short	(.L_47 - .L_46)
.L_46:
        /*0d40*/ 	.word	0x00000008
.L_47:


//--------------------- .nv.callgraph             --------------------------
	.section	.nv.callgraph,"",@"SHT_CUDA_CALLGRAPH"
	.align	4
	.sectionentsize	8
	.align		4
        /*0000*/ 	.word	0x00000000
	.align		4
        /*0004*/ 	.word	0xffffffff
	.align		4
        /*0008*/ 	.word	0x00000000
	.align		4
        /*000c*/ 	.word	0xfffffffe
	.align		4
        /*0010*/ 	.word	0x00000000
	.align		4
        /*0014*/ 	.word	0xfffffffd
	.align		4
        /*0018*/ 	.word	0x00000000
	.align		4
        /*001c*/ 	.word	0xfffffffc


//--------------------- .text.matmul_kernel       --------------------------
	.section	.text.matmul_kernel,"ax",@progbits
	.align	128
        .global         matmul_kernel
        .type           matmul_kernel,@function
        .size           matmul_kernel,(.L_x_4 - matmul_kernel)
        .other          matmul_kernel,@"STO_CUDA_ENTRY STV_DEFAULT"
matmul_kernel:
.text.matmul_kernel:
[----:B------:R-:W0:Y:S08]  /*0000*/  LDC R1, c[0x0][0x28] ;  /* 0x00000a00ff017b82 */ /* 0x000e300000000800 */
[----:B------:R-:W1:Y:S01]  /*0010*/  LDC.64 R46, c[0x0][0x228] ;  /* 0x00008a00ff2e7b82 */ /* 0x000e620000000a00 */
[----:B------:R-:W2:Y:S01]  /*0020*/  S2R R153, SR_TID.X ;  /* 0x0000000000997919 */ /* 0x000ea20000002100 */
[----:B0-----:R-:W-:Y:S01]  /*0030*/  VIADD R1, R1, 0xfffffe40 ;  /* 0xfffffe4001017836 */ /* 0x001fe20000000000 */
[----:B------:R-:W-:Y:S01]  /*0040*/  ULDC UR5, c[0x0][0x230] ;  /* 0x00008c0000057ab9 */ /* 0x000fe20000000800 */
[----:B------:R-:W-:Y:S01]  /*0050*/  ULDC.64 UR14, c[0x0][0x208] ;  /* 0x00008200000e7ab9 */ /* 0x000fe20000000a00 */
[----:B------:R-:W0:Y:S03]  /*0060*/  S2R R10, SR_CgaCtaId ;  /* 0x00000000000a7919 */ /* 0x000e260000008800 */
[----:B------:R-:W3:Y:S08]  /*0070*/  S2UR UR4, SR_CTAID.X ;  /* 0x00000000000479c3 */ /* 0x000ef00000002500 */
[----:B------:R-:W4:Y:S01]  /*0080*/  LDC R12, c[0x0][0x230] ;  /* 0x00008c00ff0c7b82 */ /* 0x000f220000000800 */
[----:B-1----:R-:W-:-:S05]  /*0090*/  VIADD R0, R47, 0xff ;  /* 0x000000ff2f007836 */ /* 0x002fca0000000000 */
[----:B------:R-:W-:Y:S02]  /*00a0*/  SHF.R.S32.HI R3, RZ, 0x1f, R0 ;  /* 0x0000001fff037819 */ /* 0x000fe40000011400 */
[----:B---3--:R-:W-:Y:S01]  /*00b0*/  I2FP.F32.U32 R5, UR4 ;  /* 0x0000000400057c45 */ /* 0x008fe20008201000 */
[----:B------:R-:W-:Y:S01]  /*00c0*/  ULDC UR4, c[0x0][0x150] ;  /* 0x0000540000047ab9 */ /* 0x000fe20000000800 */
[----:B------:R-:W-:Y:S02]  /*00d0*/  LEA.HI R3, R3, R0, RZ, 0x8 ;  /* 0x0000000003037211 */ /* 0x000fe400078f40ff */
[----:B--2---:R-:W-:Y:S01]  /*00e0*/  LOP3.LUT R152, R153, 0x7f, RZ, 0xc0, !PT ;  /* 0x0000007f99987812 */ /* 0x004fe200078ec0ff */
[----:B------:R-:W-:Y:S01]  /*00f0*/  FMUL R5, R5, UR4 ;  /* 0x0000000405057c20 */ /* 0x000fe20008400000 */
[----:B------:R-:W-:Y:S01]  /*0100*/  SHF.R.S32.HI R3, RZ, 0x8, R3 ;  /* 0x00000008ff037819 */ /* 0x000fe20000011403 */
[----:B----4-:R-:W-:Y:S01]  /*0110*/  VIADD R12, R12, 0x3f ;  /* 0x0000003f0c0c7836 */ /* 0x010fe20000000000 */
[----:B0-----:R-:W-:-:S03]  /*0120*/  R2UR UR4, R10 ;  /* 0x000000000a0472ca */ /* 0x001fc600000e0000 */
[----:B------:R-:W-:Y:S01]  /*0130*/  IMAD.SHL.U32 R4, R3, 0x8, RZ ;  /* 0x0000000803047824 */ /* 0x000fe200078e00ff */
[----:B------:R-:W0:Y:S04]  /*0140*/  F2I.U32.TRUNC.NTZ R5, R5 ;  /* 0x0000000500057305 */ /* 0x000e28000020f000 */
[----:B------:R-:W-:-:S04]  /*0150*/  IABS R7, R4 ;  /* 0x0000000400077213 */ /* 0x000fc80000000000 */
[----:B------:R-:W1:Y:S01]  /*0160*/  I2F.RP R0, R7 ;  /* 0x0000000700007306 */ /* 0x000e620000209400 */
[----:B0-----:R-:W-:-:S07]  /*0170*/  IABS R11, R5 ;  /* 0x00000005000b7213 */ /* 0x001fce0000000000 */
[----:B-1----:R-:W0:Y:S02]  /*0180*/  MUFU.RCP R0, R0 ;  /* 0x0000000000007308 */ /* 0x002e240000001000 */
[----:B0-----:R-:W-:Y:S01]  /*0190*/  VIADD R2, R0, 0xffffffe ;  /* 0x0ffffffe00027836 */ /* 0x001fe20000000000 */
[----:B------:R-:W-:-:S05]  /*01a0*/  IABS R0, R4 ;  /* 0x0000000400007213 */ /* 0x000fca0000000000 */
[----:B------:R0:W1:Y:S01]  /*01b0*/  F2I.FTZ.U32.TRUNC.NTZ R3, R2 ;  /* 0x0000000200037305 */ /* 0x000062000021f000 */
[----:B------:R-:W-:Y:S02]  /*01c0*/  IMAD.MOV R0, RZ, RZ, -R0 ;  /* 0x000000ffff007224 */ /* 0x000fe400078e0a00 */
[----:B0-----:R-:W-:Y:S02]  /*01d0*/  IMAD.MOV.U32 R2, RZ, RZ, RZ ;  /* 0x000000ffff027224 */ /* 0x001fe400078e00ff */
[----:B-1----:R-:W-:-:S04]  /*01e0*/  IMAD.MOV R6, RZ, RZ, -R3 ;  /* 0x000000ffff067224 */ /* 0x002fc800078e0a03 */
[----:B------:R-:W-:-:S04]  /*01f0*/  IMAD R9, R6, R7, RZ ;  /* 0x0000000706097224 */ /* 0x000fc800078e02ff */
[----:B------:R-:W-:-:S06]  /*0200*/  IMAD.HI.U32 R2, R3, R9, R2 ;  /* 0x0000000903027227 */ /* 0x000fcc00078e0002 */
[----:B------:R-:W-:-:S04]  /*0210*/  IMAD.HI.U32 R2, R2, R11, RZ ;  /* 0x0000000b02027227 */ /* 0x000fc800078e00ff */
[----:B------:R-:W-:-:S05]  /*0220*/  IMAD R0, R2, R0, R11 ;  /* 0x0000000002007224 */ /* 0x000fca00078e020b */
[----:B------:R-:W-:-:S13]  /*0230*/  ISETP.GT.U32.AND P1, PT, R7, R0, PT ;  /* 0x000000000700720c */ /* 0x000fda0003f24070 */
[----:B------:R-:W-:Y:S02]  /*0240*/  @!P1 IMAD.IADD R0, R0, 0x1, -R7 ;  /* 0x0000000100009824 */ /* 0x000fe400078e0a07 */
[----:B------:R-:W-:Y:S01]  /*0250*/  @!P1 VIADD R2, R2, 0x1 ;  /* 0x0000000102029836 */ /* 0x000fe20000000000 */
[----:B------:R-:W-:Y:S02]  /*0260*/  ISETP.NE.AND P1, PT, R4, RZ, PT ;  /* 0x000000ff0400720c */ /* 0x000fe40003f25270 */
[----:B------:R-:W-:Y:S02]  /*0270*/  ISETP.GE.U32.AND P0, PT, R0, R7, PT ;  /* 0x000000070000720c */ /* 0x000fe40003f06070 */
[----:B------:R-:W-:-:S04]  /*0280*/  LOP3.LUT R0, R5, R4, RZ, 0x3c, !PT ;  /* 0x0000000405007212 */ /* 0x000fc800078e3cff */
[----:B------:R-:W-:Y:S01]  /*0290*/  ISETP.GE.AND P2, PT, R0, RZ, PT ;  /* 0x000000ff0000720c */ /* 0x000fe20003f46270 */
[----:B------:R-:W-:-:S05]  /*02a0*/  VIADD R0, R46, 0x7f ;  /* 0x0000007f2e007836 */ /* 0x000fca0000000000 */
[----:B------:R-:W-:Y:S01]  /*02b0*/  SHF.R.S32.HI R3, RZ, 0x1f, R0 ;  /* 0x0000001fff037819 */ /* 0x000fe20000011400 */
[----:B------:R-:W-:-:S03]  /*02c0*/  @P0 VIADD R2, R2, 0x1 ;  /* 0x0000000102020836 */ /* 0x000fc60000000000 */
[----:B------:R-:W-:-:S03]  /*02d0*/  LEA.HI R3, R3, R0, RZ, 0x7 ;  /* 0x0000000003037211 */ /* 0x000fc600078f38ff */
[----:B------:R-:W-:Y:S01]  /*02e0*/  @!P2 IMAD.MOV R2, RZ, RZ, -R2 ;  /* 0x000000ffff02a224 */ /* 0x000fe200078e0a02 */
[----:B------:R-:W-:-:S05]  /*02f0*/  @!P1 LOP3.LUT R2, RZ, R4, RZ, 0x33, !PT ;  /* 0x00000004ff029212 */ /* 0x000fca00078e33ff */
[----:B------:R-:W-:Y:S02]  /*0300*/  IMAD.SHL.U32 R6, R2, 0x8, RZ ;  /* 0x0000000802067824 */ /* 0x000fe400078e00ff */
[----:B------:R-:W-:-:S03]  /*0310*/  IMAD.MOV R2, RZ, RZ, -R2 ;  /* 0x000000ffff027224 */ /* 0x000fc600078e0a02 */
[----:B------:R-:W-:Y:S01]  /*0320*/  LEA.HI.SX32 R3, R3, -R6, 0x19 ;  /* 0x8000000603037211 */ /* 0x000fe200078fcaff */
[----:B------:R-:W-:-:S03]  /*0330*/  IMAD R4, R4, R2, R5 ;  /* 0x0000000204047224 */ /* 0x000fc600078e0205 */
[----:B------:R-:W-:Y:S02]  /*0340*/  VIMNMX R11, R3, 0x8, PT ;  /* 0x00000008030b7848 */ /* 0x000fe40003fe0100 */
[----:B------:R-:W-:Y:S02]  /*0350*/  IABS R9, R4 ;  /* 0x0000000400097213 */ /* 0x000fe40000000000 */
[----:B------:R-:W-:-:S04]  /*0360*/  IABS R7, R11 ;  /* 0x0000000b00077213 */ /* 0x000fc80000000000 */
[----:B------:R-:W0:Y:S08]  /*0370*/  I2F.RP R0, R7 ;  /* 0x0000000700007306 */ /* 0x000e300000209400 */
[----:B0-----:R-:W0:Y:S02]  /*0380*/  MUFU.RCP R0, R0 ;  /* 0x0000000000007308 */ /* 0x001e240000001000 */
[----:B0-----:R-:W-:-:S06]  /*0390*/  VIADD R3, R0, 0xffffffe ;  /* 0x0ffffffe00037836 */ /* 0x001fcc0000000000 */
[----:B------:R-:W0:Y:S02]  /*03a0*/  F2I.FTZ.U32.TRUNC.NTZ R3, R3 ;  /* 0x0000000300037305 */ /* 0x000e24000021f000 */
[----:B0-----:R-:W-:-:S04]  /*03b0*/  IMAD.MOV R8, RZ, RZ, -R3 ;  /* 0x000000ffff087224 */ /* 0x001fc800078e0a03 */
[----:B------:R-:W-:Y:S01]  /*03c0*/  IMAD.MOV.U32 R2, RZ, RZ, R8 ;  /* 0x000000ffff027224 */ /* 0x000fe200078e0008 */
[----:B------:R-:W-:-:S03]  /*03d0*/  IABS R8, R11 ;  /* 0x0000000b00087213 */ /* 0x000fc60000000000 */
[----:B------:R-:W-:Y:S02]  /*03e0*/  IMAD R5, R2, R7, RZ ;  /* 0x0000000702057224 */ /* 0x000fe400078e02ff */
[----:B------:R-:W-:Y:S02]  /*03f0*/  IMAD.MOV.U32 R2, RZ, RZ, RZ ;  /* 0x000000ffff027224 */ /* 0x000fe400078e00ff */
[----:B------:R-:W-:Y:S02]  /*0400*/  IMAD.MOV R0, RZ, RZ, -R8 ;  /* 0x000000ffff007224 */ /* 0x000fe400078e0a08 */
[----:B------:R-:W-:-:S04]  /*0410*/  IMAD.HI.U32 R2, R3, R5, R2 ;  /* 0x0000000503027227 */ /* 0x000fc800078e0002 */
[----:B------:R-:W-:Y:S02]  /*0420*/  IMAD.SHL.U32 R3, R10, 0x80, RZ ;  /* 0x000000800a037824 */ /* 0x000fe400078e00ff */
[----:B------:R-:W-:-:S03]  /*0430*/  IMAD.HI.U32 R2, R2, R9, RZ ;  /* 0x0000000902027227 */ /* 0x000fc600078e00ff */
[----:B------:R-:W-:Y:S01]  /*0440*/  LOP3.LUT R5, R3, 0x80, RZ, 0xc0, !PT ;  /* 0x0000008003057812 */ /* 0x000fe200078ec0ff */
[----:B------:R-:W-:-:S05]  /*0450*/  IMAD R0, R2, R0, R9 ;  /* 0x0000000002007224 */ /* 0x000fca00078e0209 */
[----:B------:R-:W-:-:S13]  /*0460*/  ISETP.GT.U32.AND P1, PT, R7, R0, PT ;  /* 0x000000000700720c */ /* 0x000fda0003f24070 */
[----:B------:R-:W-:Y:S02]  /*0470*/  @!P1 IMAD.IADD R0, R0, 0x1, -R7 ;  /* 0x0000000100009824 */ /* 0x000fe400078e0a07 */
[----:B------:R-:W-:Y:S01]  /*0480*/  @!P1 VIADD R2, R2, 0x1 ;  /* 0x0000000102029836 */ /* 0x000fe20000000000 */
[----:B------:R-:W-:Y:S02]  /*0490*/  ISETP.NE.AND P1, PT, R11, RZ, PT ;  /* 0x000000ff0b00720c */ /* 0x000fe40003f25270 */
[----:B------:R-:W-:Y:S02]  /*04a0*/  ISETP.GE.U32.AND P0, PT, R0, R7, PT ;  /* 0x000000070000720c */ /* 0x000fe40003f06070 */
[----:B------:R-:W-:-:S04]  /*04b0*/  LOP3.LUT R0, R4, R11, RZ, 0x3c, !PT ;  /* 0x0000000b04007212 */ /* 0x000fc800078e3cff */
[----:B------:R-:W-:Y:S02]  /*04c0*/  ISETP.GE.AND P2, PT, R0, RZ, PT ;  /* 0x000000ff0000720c */ /* 0x000fe40003f46270 */
[----:B------:R-:W-:-:S04]  /*04d0*/  MOV R0, 0x400 ;  /* 0x0000040000007802 */ /* 0x000fc80000000f00 */
[----:B------:R-:W-:Y:S01]  /*04e0*/  R2UR UR12, R0 ;  /* 0x00000000000c72ca */ /* 0x000fe200000e0000 */
[----:B------:R-:W-:Y:S01]  /*04f0*/  @P0 VIADD R2, R2, 0x1 ;  /* 0x0000000102020836 */ /* 0x000fe20000000000 */
[----:B------:R-:W-:-:S05]  /*0500*/  ISETP.GT.AND P0, PT, R12, 0x3f, PT ;  /* 0x0000003f0c00780c */ /* 0x000fca0003f04270 */
[----:B------:R-:W-:Y:S01]  /*0510*/  @!P2 IMAD.MOV R2, RZ, RZ, -R2 ;  /* 0x000000ffff02a224 */ /* 0x000fe200078e0a02 */
[----:B------:R-:W-:-:S05]  /*0520*/  @!P1 LOP3.LUT R2, RZ, R11, RZ, 0x33, !PT ;  /* 0x0000000bff029212 */ /* 0x000fca00078e33ff */
[----:B------:R-:W-:Y:S01]  /*0530*/  IMAD.MOV R0, RZ, RZ, -R2 ;  /* 0x000000ffff007224 */ /* 0x000fe200078e0a02 */
[----:B------:R-:W-:Y:S01]  /*0540*/  ULEA UR12, UR4, UR12, 0x18 ;  /* 0x0000000c040c7291 */ /* 0x000fe2000f8ec03f */
[----:B------:R-:W-:Y:S02]  /*0550*/  IMAD.SHL.U32 R2, R2, 0x100, RZ ;  /* 0x0000010002027824 */ /* 0x000fe400078e00ff */
[----:B------:R-:W-:Y:S02]  /*0560*/  IMAD R0, R11, R0, R4 ;  /* 0x000000000b007224 */ /* 0x000fe400078e0204 */
[----:B------:R-:W-:Y:S02]  /*0570*/  IMAD.U32 R4, RZ, RZ, UR5 ;  /* 0x00000005ff047e24 */ /* 0x000fe4000f8e00ff */
[----:B------:R-:W-:-:S04]  /*0580*/  IMAD.IADD R0, R6, 0x1, R0 ;  /* 0x0000000106007824 */ /* 0x000fc800078e0200 */
[----:B------:R-:W-:-:S05]  /*0590*/  IMAD R17, R0, 0x80, R152 ;  /* 0x0000008000117824 */ /* 0x000fca00078e0298 */
[----:B------:R0:W-:Y:S01]  /*05a0*/  STL [R1+0x170], R17 ;  /* 0x0001701101007387 */ /* 0x0001e20000100800 */
[----:B------:R-:W-:Y:S05]  /*05b0*/  @P0 BRA `(.L_x_0) ;  /* 0x00000004000c0947 */ /* 0x000fea0003800000 */
[----:B------:R-:W-:Y:S01]  /*05c0*/  IMAD.SHL.U32 R0, R153, 0x8, RZ ;  /* 0x0000000899007824 */ /* 0x000fe200078e00ff */
[----:B------:R-:W-:Y:S02]  /*05d0*/  CS2R R88, SRZ ;  /* 0x0000000000587805 */ /* 0x000fe4000001ff00 */
[----:B------:R-:W-:Y:S02]  /*05e0*/  CS2R R90, SRZ ;  /* 0x00000000005a7805 */ /* 0x000fe4000001ff00 */
[----:B------:R-:W-:Y:S02]  /*05f0*/  CS2R R92, SRZ ;  /* 0x00000000005c7805 */ /* 0x000fe4000001ff00 */
[----:B------:R-:W-:Y:S01]  /*0600*/  CS2R R94, SRZ ;  /* 0x00000000005e7805 */ /* 0x000fe2000001ff00 */
[----:B------:R1:W-:Y:S01]  /*0610*/  STL [R1+0x174], R0 ;  /* 0x0001740001007387 */ /* 0x0003e20000100800 */
[----:B------:R-:W-:Y:S02]  /*0620*/  CS2R R96, SRZ ;  /* 0x0000000000607805 */ /* 0x000fe4000001ff00 */
[----:B------:R-:W-:-:S02]  /*0630*/  CS2R R98, SRZ ;  /* 0x0000000000627805 */ /* 0x000fc4000001ff00 */
[----:B------:R-:W-:Y:S02]  /*0640*/  CS2R R100, SRZ ;  /* 0x0000000000647805 */ /* 0x000fe4000001ff00 */
[----:B------:R-:W-:Y:S02]  /*0650*/  CS2R R102, SRZ ;  /* 0x0000000000667805 */ /* 0x000fe4000001ff00 */
[----:B------:R-:W-:Y:S02]  /*0660*/  CS2R R104, SRZ ;  /* 0x0000000000687805 */ /* 0x000fe4000001ff00 */
[----:B------:R-:W-:Y:S02]  /*0670*/  CS2R R106, SRZ ;  /* 0x00000000006a7805 */ /* 0x000fe4000001ff00 */
        /* <DEDUP_REMOVED lines=53> */
[----:B------:R-:W-:Y:S01]  /*09d0*/  CS2R R86, SRZ ;  /* 0x0000000000567805 */ /* 0x000fe2000001ff00 */
[----:B-1----:R-:W-:Y:S06]  /*09e0*/  BRA `(.L_x_1) ;  /* 0x0000009c00b07947 */ /* 0x002fec0003800000 */
.L_x_0:
[----:B------:R-:W-:Y:S01]  /*09f0*/  IABS R11, R46 ;  /* 0x0000002e000b7213 */ /* 0x000fe20000000000 */
[----:B------:R-:W-:Y:S01]  /*0a00*/  ULDC UR4, c[0x0][0x234] ;  /* 0x00008d0000047ab9 */ /* 0x000fe20000000800 */
[----:B------:R-:W-:Y:S01]  /*0a10*/  IABS R3, R47 ;  /* 0x0000002f00037213 */ /* 0x000fe20000000000 */
[----:B------:R-:W-:Y:S01]  /*0a20*/  ULDC.64 UR16, c[0x0][0x210] ;  /* 0x0000840000107ab9 */ /* 0x000fe20000000a00 */
[----:B------:R-:W1:Y:S01]  /*0a30*/  I2F.RP R0, R11 ;  /* 0x0000000b00007306 */ /* 0x000e620000209400 */
[----:B------:R-:W-:Y:S01]  /*0a40*/  ISETP.GE.AND P1, PT, R17, RZ, PT ;  /* 0x000000ff1100720c */ /* 0x000fe20003f26270 */
[----:B------:R-:W-:Y:S01]  /*0a50*/  ULDC UR7, c[0x0][0x23c] ;  /* 0x00008f0000077ab9 */ /* 0x000fe20000000800 */
[----:B------:R-:W-:Y:S02]  /*0a60*/  CS2R R92, SRZ ;  /* 0x00000000005c7805 */ /* 0x000fe4000001ff00 */
[----:B------:R-:W-:Y:S02]  /*0a70*/  CS2R R94, SRZ ;  /* 0x00000000005e7805 */ /* 0x000fe4000001ff00 */
[----:B------:R-:W-:-:S02]  /*0a80*/  CS2R R96, SRZ ;  /* 0x0000000000607805 */ /* 0x000fc4000001ff00 */
[----:B------:R-:W-:Y:S02]  /*0a90*/  CS2R R98, SRZ ;  /* 0x0000000000627805 */ /* 0x000fe4000001ff00 */
[----:B------:R-:W-:Y:S01]  /*0aa0*/  CS2R R100, SRZ ;  /* 0x0000000000647805 */ /* 0x000fe2000001ff00 */
[----:B------:R-:W2:Y:S01]  /*0ab0*/  I2F.RP R9, R3 ;  /* 0x0000000300097306 */ /* 0x000ea20000209400 */
[----:B------:R-:W-:Y:S02]  /*0ac0*/  CS2R R102, SRZ ;  /* 0x0000000000667805 */ /* 0x000fe4000001ff00 */
[----:B------:R-:W-:Y:S02]  /*0ad0*/  CS2R R104, SRZ ;  /* 0x0000000000687805 */ /* 0x000fe4000001ff00 */
[----:B------:R-:W-:Y:S02]  /*0ae0*/  CS2R R106, SRZ ;  /* 0x00000000006a7805 */ /* 0x000fe4000001ff00 */
[----:B------:R-:W-:-:S02]  /*0af0*/  CS2R R108, SRZ ;  /* 0x00000000006c7805 */ /* 0x000fc4000001ff00 */
[----:B------:R-:W-:Y:S02]  /*0b00*/  CS2R R110, SRZ ;  /* 0x00000000006e7805 */ /* 0x000fe4000001ff00 */
[----:B------:R-:W-:Y:S02]  /*0b10*/  CS2R R112, SRZ ;  /* 0x0000000000707805 */ /* 0x000fe4000001ff00 */
[----:B------:R-:W-:Y:S01]  /*0b20*/  CS2R R114, SRZ ;  /* 0x0000000000727805 */ /* 0x000fe2000001ff00 */
[----:B-1----:R-:W1:Y:S01]  /*0b30*/  MUFU.RCP R0, R0 ;  /* 0x0000000000007308 */ /* 0x002e620000001000 */
[----:B------:R-:W-:Y:S02]  /*0b40*/  CS2R R116, SRZ ;  /* 0x0000000000747805 */ /* 0x000fe4000001ff00 */
[----:B------:R-:W-:Y:S02]  /*0b50*/  CS2R R118, SRZ ;  /* 0x0000000000767805 */ /* 0x000fe4000001ff00 */
[----:B------:R-:W-:-:S02]  /*0b60*/  CS2R R120, SRZ ;  /* 0x0000000000787805 */ /* 0x000fc4000001ff00 */
[----:B------:R-:W-:Y:S02]  /*0b70*/  CS2R R122, SRZ ;  /* 0x00000000007a7805 */ /* 0x000fe4000001ff00 */
[----:B------:R-:W-:Y:S02]  /*0b80*/  CS2R R124, SRZ ;  /* 0x00000000007c7805 */ /* 0x000fe4000001ff00 */
[----:B------:R-:W-:Y:S02]  /*0b90*/  CS2R R126, SRZ ;  /* 0x00000000007e7805 */ /* 0x000fe4000001ff00 */
[----:B------:R-:W-:Y:S01]  /*0ba0*/  CS2R R128, SRZ ;  /* 0x0000000000807805 */ /* 0x000fe2000001ff00 */
[----:B--2---:R-:W2:Y:S01]  /*0bb0*/  MUFU.RCP R9, R9 ;  /* 0x0000000900097308 */ /* 0x004ea20000001000 */
[----:B------:R-:W-:Y:S02]  /*0bc0*/  CS2R R130, SRZ ;  /* 0x0000000000827805 */ /* 0x000fe4000001ff00 */
[----:B------:R-:W-:-:S02]  /*0bd0*/  CS2R R132, SRZ ;  /* 0x0000000000847805 */ /* 0x000fc4000001ff00 */
[----:B------:R-:W-:Y:S02]  /*0be0*/  CS2R R134, SRZ ;  /* 0x0000000000867805 */ /* 0x000fe4000001ff00 */
[----:B------:R-:W-:Y:S02]  /*0bf0*/  CS2R R136, SRZ ;  /* 0x0000000000887805 */ /* 0x000fe4000001ff00 */
[----:B------:R-:W-:Y:S02]  /*0c00*/  CS2R R138, SRZ ;  /* 0x00000000008a7805 */ /* 0x000fe4000001ff00 */
[----:B------:R-:W-:Y:S02]  /*0c10*/  CS2R R140, SRZ ;  /* 0x00000000008c7805 */ /* 0x000fe4000001ff00 */
[----:B------:R-:W-:Y:S02]  /*0c20*/  CS2R R142, SRZ ;  /* 0x00000000008e7805 */ /* 0x000fe4000001ff00 */
[----:B------:R-:W-:Y:S01]  /*0c30*/  CS2R R144, SRZ ;  /* 0x0000000000907805 */ /* 0x000fe2000001ff00 */
[----:B-1----:R-:W-:Y:S01]  /*0c40*/  VIADD R8, R0, 0xffffffe ;  /* 0x0ffffffe00087836 */ /* 0x002fe20000000000 */
[----:B------:R-:W-:-:S02]  /*0c50*/  IABS R0, R17 ;  /* 0x0000001100007213 */ /* 0x000fc40000000000 */
[----:B------:R-:W-:Y:S02]  /*0c60*/  CS2R R146, SRZ ;  /* 0x0000000000927805 */ /* 0x000fe4000001ff00 */
[----:B------:R-:W-:Y:S01]  /*0c70*/  CS2R R148, SRZ ;  /* 0x0000000000947805 */ /* 0x000fe2000001ff00 */
[----:B------:R-:W1:Y:S01]  /*0c80*/  F2I.FTZ.U32.TRUNC.NTZ R7, R8 ;  /* 0x0000000800077305 */ /* 0x000e62000021f000 */
[----:B------:R-:W-:Y:S01]  /*0c90*/  CS2R R150, SRZ ;  /* 0x0000000000967805 */ /* 0x000fe2000001ff00 */
[----:B------:R-:W-:Y:S01]  /*0ca0*/  UMOV UR5, 0x7fffffdf ;  /* 0x7fffffdf00057882 */ /* 0x000fe20000000000 */
[----:B------:R-:W-:Y:S01]  /*0cb0*/  USHF.L.U32 UR24, UR7, 0x6, URZ ;  /* 0x0000000607187899 */ /* 0x000fe2000800063f */
[----:B--2---:R-:W-:Y:S01]  /*0cc0*/  VIADD R10, R9, 0xffffffe ;  /* 0x0ffffffe090a7836 */ /* 0x004fe20000000000 */
[----:B------:R-:W-:Y:S01]  /*0cd0*/  SHF.R.U32.HI R9, RZ, 0x6, R153 ;  /* 0x00000006ff097819 */ /* 0x000fe20000011699 */
[----:B------:R-:W-:Y:S01]  /*0ce0*/  ULDC UR13, c[0x0][0x238] ;  /* 0x00008e00000d7ab9 */ /* 0x000fe20000000800 */
[----:B-1----:R-:W-:-:S04]  /*0cf0*/  IMAD.MOV R6, RZ, RZ, -R7 ;  /* 0x000000ffff067224 */ /* 0x002fc800078e0a07 */
[----:B------:R-:W-:Y:S02]  /*0d00*/  IMAD R13, R6, R11, RZ ;  /* 0x0000000b060d7224 */ /* 0x000fe400078e02ff */
[----:B------:R-:W-:-:S04]  /*0d10*/  IMAD.MOV.U32 R6, RZ, RZ, RZ ;  /* 0x000000ffff067224 */ /* 0x000fc800078e00ff */
[----:B------:R-:W-:Y:S02]  /*0d20*/  IMAD.HI.U32 R6, R7, R13, R6 ;  /* 0x0000000d07067227 */ /* 0x000fe400078e0006 */
[----:B------:R-:W1:Y:S04]  /*0d30*/  F2I.FTZ.U32.TRUNC.NTZ R7, R10 ;  /* 0x0000000a00077305 */ /* 0x000e68000021f000 */
[----:B------:R-:W-:-:S04]  /*0d40*/  IMAD.HI.U32 R6, R6, R0, RZ ;  /* 0x0000000006067227 */ /* 0x000fc800078e00ff */
[----:B------:R-:W-:Y:S01]  /*0d50*/  IMAD.MOV R8, RZ, RZ, -R6 ;  /* 0x000000ffff087224 */ /* 0x000fe200078e0a06 */
[----:B------:R-:W-:-:S03]  /*0d60*/  SGXT.U32 R6, R9, 0x1 ;  /* 0x000000010906781a */ /* 0x000fc60000000000 */
[----:B------:R-:W-:Y:S01]  /*0d70*/  IMAD R0, R11, R8, R0 ;  /* 0x000000080b007224 */ /* 0x000fe200078e0200 */
[----:B------:R-:W-:Y:S01]  /*0d80*/  LOP3.LUT R5, R2, R6, R5, 0xfe, !PT ;  /* 0x0000000602057212 */ /* 0x000fe200078efe05 */
[----:B-1----:R-:W-:-:S03]  /*0d90*/  IMAD.MOV R8, RZ, RZ, -R7 ;  /* 0x000000ffff087224 */ /* 0x002fc600078e0a07 */
[----:B------:R-:W-:Y:S01]  /*0da0*/  ISETP.GT.U32.AND P0, PT, R11, R0, PT ;  /* 0x000000000b00720c */ /* 0x000fe20003f04070 */
[----:B------:R-:W-:Y:S01]  /*0db0*/  IMAD.MOV.U32 R6, RZ, RZ, R8 ;  /* 0x000000ffff067224 */ /* 0x000fe200078e0008 */
[C---:B------:R-:W-:Y:S02]  /*0dc0*/  LOP3.LUT R8, R5.reuse, 0x7e, RZ, 0xfc, !PT ;  /* 0x0000007e05087812 */ /* 0x040fe400078efcff */
[C---:B------:R-:W-:Y:S01]  /*0dd0*/  LOP3.LUT R16, R5.reuse, 0x7a, RZ, 0xfc, !PT ;  /* 0x0000007a05107812 */ /* 0x040fe200078efcff */
[----:B------:R-:W-:Y:S01]  /*0de0*/  IMAD R9, R6, R3, RZ ;  /* 0x0000000306097224 */ /* 0x000fe200078e02ff */
[----:B------:R-:W-:Y:S01]  /*0df0*/  IABS R10, R8 ;  /* 0x00000008000a7213 */ /* 0x000fe20000000000 */
[----:B------:R-:W-:Y:S01]  /*0e00*/  IMAD.MOV.U32 R6, RZ, RZ, RZ ;  /* 0x000000ffff067224 */ /* 0x000fe200078e00ff */
[----:B------:R-:W-:Y:S02]  /*0e10*/  LOP3.LUT R15, R5, 0x7c, RZ, 0xfc, !PT ;  /* 0x0000007c050f7812 */ /* 0x000fe400078efcff */
[----:B------:R-:W-:Y:S01]  /*0e20*/  IABS R14, R16 ;  /* 0x00000010000e7213 */ /* 0x000fe20000000000 */
[----:B------:R-:W-:Y:S01]  /*0e30*/  IMAD.HI.U32 R6, R7, R9, R6 ;  /* 0x0000000907067227 */ /* 0x000fe200078e0006 */
[----:B------:R-:W-:-:S02]  /*0e40*/  SHF.R.S32.HI R7, RZ, 0x1f, R12 ;  /* 0x0000001fff077819 */ /* 0x000fc4000001140c */
[----:B------:R-:W-:Y:S01]  /*0e50*/  IABS R13, R15 ;  /* 0x0000000f000d7213 */ /* 0x000fe20000000000 */
[----:B------:R-:W-:Y:S01]  /*0e60*/  @!P0 IMAD.IADD R0, R0, 0x1, -R11 ;  /* 0x0000000100008824 */ /* 0x000fe200078e0a0b */
[----:B------:R-:W-:Y:S01]  /*0e70*/  LEA.HI R12, R7, R12, RZ, 0x6 ;  /* 0x0000000c070c7211 */ /* 0x000fe200078f30ff */
[----:B------:R-:W-:Y:S01]  /*0e80*/  IMAD.HI.U32 R9, R6, R10, RZ ;  /* 0x0000000a06097227 */ /* 0x000fe200078e00ff */
[----:B------:R-:W-:Y:S02]  /*0e90*/  ISETP.GE.AND P3, PT, R8, RZ, PT ;  /* 0x000000ff0800720c */ /* 0x000fe40003f66270 */
[----:B------:R-:W-:Y:S01]  /*0ea0*/  ISETP.GT.U32.AND P0, PT, R11, R0, PT ;  /* 0x000000000b00720c */ /* 0x000fe20003f04070 */
[----:B------:R-:W-:Y:S01]  /*0eb0*/  IMAD.MOV R9, RZ, RZ, -R9 ;  /* 0x000000ffff097224 */ /* 0x000fe200078e0a09 */
[C---:B------:R-:W-:Y:S01]  /*0ec0*/  LOP3.LUT R21, R5.reuse, 0x74, RZ, 0xfc, !PT ;  /* 0x0000007405157812 */ /* 0x040fe200078efcff */
[----:B------:R-:W-:Y:S01]  /*0ed0*/  IMAD.HI.U32 R8, R6, R13, RZ ;  /* 0x0000000d06087227 */ /* 0x000fe200078e00ff */
[----:B------:R-:W-:-:S02]  /*0ee0*/  LOP3.LUT R22, R5, 0x72, RZ, 0xfc, !PT ;  /* 0x0000007205167812 */ /* 0x000fc400078efcff */
[----:B0-----:R-:W-:Y:S01]  /*0ef0*/  IABS R17, R21 ;  /* 0x0000001500117213 */ /* 0x001fe20000000000 */
[----:B------:R-:W-:Y:S01]  /*0f00*/  IMAD R7, R3, R9, R10 ;  /* 0x0000000903077224 */ /* 0x000fe200078e020a */
[----:B------:R-:W-:Y:S01]  /*0f10*/  IABS R19, R22 ;  /* 0x0000001600137213 */ /* 0x000fe20000000000 */
[----:B------:R-:W-:Y:S01]  /*0f20*/  IMAD.HI.U32 R9, R6, R14, RZ ;  /* 0x0000000e06097227 */ /* 0x000fe200078e00ff */
[----:B------:R-:W-:Y:S02]  /*0f30*/  LOP3.LUT R20, R5, 0x76, RZ, 0xfc, !PT ;  /* 0x0000007605147812 */ /* 0x000fe400078efcff */
[----:B------:R-:W-:Y:S01]  /*0f40*/  ISETP.GT.U32.AND P4, PT, R3, R7, PT ;  /* 0x000000070300720c */ /* 0x000fe20003f84070 */
[----:B------:R-:W-:Y:S01]  /*0f50*/  @!P0 IMAD.IADD R0, R0, 0x1, -R11 ;  /* 0x0000000100008824 */ /* 0x000fe200078e0a0b */
[----:B------:R-:W-:Y:S01]  /*0f60*/  ISETP.NE.AND P0, PT, R46, RZ, PT ;  /* 0x000000ff2e00720c */ /* 0x000fe20003f05270 */
[----:B------:R-:W-:Y:S01]  /*0f70*/  IMAD.MOV R9, RZ, RZ, -R9 ;  /* 0x000000ffff097224 */ /* 0x000fe200078e0a09 */
[----:B------:R-:W-:Y:S01]  /*0f80*/  ISETP.GE.AND P2, PT, R15, RZ, PT ;  /* 0x000000ff0f00720c */ /* 0x000fe20003f46270 */
[----:B------:R-:W-:Y:S01]  /*0f90*/  IMAD.MOV R8, RZ, RZ, -R8 ;  /* 0x000000ffff087224 */ /* 0x000fe200078e0a08 */
[----:B------:R-:W-:Y:S01]  /*0fa0*/  ISETP.GE.AND P6, PT, R16, RZ, PT ;  /* 0x000000ff1000720c */ /* 0x000fe20003fc6270 */
[----:B------:R-:W-:Y:S01]  /*0fb0*/  IMAD R9, R3, R9, R14 ;  /* 0x0000000903097224 */ /* 0x000fe200078e020e */
[----:B------:R-:W-:Y:S01]  /*0fc0*/  IABS R15, R20 ;  /* 0x00000014000f7213 */ /* 0x000fe20000000000 */
[----:B------:R-:W-:Y:S01]  /*0fd0*/  @!P1 IMAD.MOV R0, RZ, RZ, -R0 ;  /* 0x000000ffff009224 */ /* 0x000fe200078e0a00 */
[----:B------:R-:W-:Y:S01]  /*0fe0*/  LOP3.LUT R23, R5, 0x6c, RZ, 0xfc, !PT ;  /* 0x0000006c05177812 */ /* 0x000fe200078efcff */
[----:B------:R-:W-:Y:S01]  /*0ff0*/  IMAD R8, R3, R8, R13 ;  /* 0x0000000803087224 */ /* 0x000fe200078e020d */
[----:B------:R-:W-:Y:S01]  /*1000*/  LOP3.LUT R13, R5, 0x78, RZ, 0xfc, !PT ;  /* 0x00000078050d7812 */ /* 0x000fe200078efcff */
[----:B------:R-:W-:Y:S01]  /*1010*/  @!P4 IMAD.IADD R7, R7, 0x1, -R3 ;  /* 0x000000010707c824 */ /* 0x000fe200078e0a03 */
[----:B------:R-:W-:Y:S01]  /*1020*/  LOP3.LUT R24, R5, 0x6a, RZ, 0xfc, !PT ;  /* 0x0000006a05187812 */ /* 0x000fe200078efcff */
[----:B------:R-:W-:Y:S01]  /*1030*/  IMAD.HI.U32 R14, R6, R19, RZ ;  /* 0x00000013060e7227 */ /* 0x000fe200078e00ff */
[----:B------:R-:W-:-:S02]  /*1040*/  @!P0 LOP3.LUT R0, RZ, R46, RZ, 0x33, !PT ;  /* 0x0000002eff008212 */ /* 0x000fc400078e33ff */
[C---:B------:R-:W-:Y:S01]  /*1050*/  ISETP.GT.U32.AND P0, PT, R3.reuse, R9, PT ;  /* 0x000000090300720c */ /* 0x040fe20003f04070 */
[----:B------:R-:W-:Y:S01]  /*1060*/  IMAD.MOV R14, RZ, RZ, -R14 ;  /* 0x000000ffff0e7224 */ /* 0x000fe200078e0a0e */
[C---:B------:R-:W-:Y:S01]  /*1070*/  ISETP.GT.U32.AND P1, PT, R3.reuse, R8, PT ;  /* 0x000000080300720c */ /* 0x040fe20003f24070 */
[----:B------:R-:W-:Y:S01]  /*1080*/  IMAD R0, R0, UR4, RZ ;  /* 0x0000000400007c24 */ /* 0x000fe2000f8e02ff */
[----:B------:R-:W-:Y:S01]  /*1090*/  IABS R11, R13 ;  /* 0x0000000d000b7213 */ /* 0x000fe20000000000 */
[C---:B------:R-:W-:Y:S01]  /*10a0*/  IMAD R14, R3.reuse, R14, R19 ;  /* 0x0000000e030e7224 */ /* 0x040fe200078e0213 */
[----:B------:R-:W-:Y:S01]  /*10b0*/  ISETP.GT.U32.AND P4, PT, R3, R7, PT ;  /* 0x000000070300720c */ /* 0x000fe20003f84070 */
[----:B------:R-:W-:Y:S01]  /*10c0*/  ULDC UR4, c[0x0][0x240] ;  /* 0x0000900000047ab9 */ /* 0x000fe20000000800 */
[C---:B------:R-:W-:Y:S01]  /*10d0*/  LOP3.LUT R19, R5.reuse, 0x6e, RZ, 0xfc, !PT ;  /* 0x0000006e05137812 */ /* 0x040fe200078efcff */
[----:B------:R-:W-:Y:S01]  /*10e0*/  IMAD.HI.U32 R10, R6, R11, RZ ;  /* 0x0000000b060a7227 */ /* 0x000fe200078e00ff */
[----:B------:R-:W-:-:S02]  /*10f0*/  LOP3.LUT R25, R5, 0x68, RZ, 0xfc, !PT ;  /* 0x0000006805197812 */ /* 0x000fc400078efcff */
[----:B------:R-:W-:Y:S01]  /*1100*/  LOP3.LUT R26, R5, 0x66, RZ, 0xfc, !PT ;  /* 0x00000066051a7812 */ /* 0x000fe200078efcff */
[--C-:B------:R-:W-:Y:S01]  /*1110*/  @!P0 IMAD.IADD R9, R9, 0x1, -R3.reuse ;  /* 0x0000000109098824 */ /* 0x100fe200078e0a03 */
[----:B------:R-:W-:Y:S01]  /*1120*/  LOP3.LUT R28, R5, 0x64, RZ, 0xfc, !PT ;  /* 0x00000064051c7812 */ /* 0x000fe200078efcff */
[----:B------:R-:W-:Y:S01]  /*1130*/  @!P1 IMAD.IADD R8, R8, 0x1, -R3 ;  /* 0x0000000108089824 */ /* 0x000fe200078e0a03 */
[----:B------:R-:W-:Y:S01]  /*1140*/  ISETP.GE.AND P1, PT, R13, RZ, PT ;  /* 0x000000ff0d00720c */ /* 0x000fe20003f26270 */
[C---:B------:R-:W-:Y:S01]  /*1150*/  IMAD.HI.U32 R13, R6.reuse, R17, RZ ;  /* 0x00000011060d7227 */ /* 0x040fe200078e00ff */
[C---:B------:R-:W-:Y:S02]  /*1160*/  ISETP.GT.U32.AND P0, PT, R3.reuse, R9, PT ;  /* 0x000000090300720c */ /* 0x040fe40003f04070 */
[----:B------:R-:W-:Y:S01]  /*1170*/  ISETP.GT.U32.AND P5, PT, R3, R8, PT ;  /* 0x000000080300720c */ /* 0x000fe20003fa4070 */
[----:B------:R-:W-:Y:S01]  /*1180*/  IMAD.MOV R10, RZ, RZ, -R10 ;  /* 0x000000ffff0a7224 */ /* 0x000fe200078e0a0a */
[C---:B------:R-:W-:Y:S01]  /*1190*/  LOP3.LUT R29, R5.reuse, 0x62, RZ, 0xfc, !PT ;  /* 0x00000062051d7812 */ /* 0x040fe200078efcff */
[----:B------:R-:W-:Y:S01]  /*11a0*/  IMAD.MOV R18, RZ, RZ, -R13 ;  /* 0x000000ffff127224 */ /* 0x000fe200078e0a0d */
[----:B------:R-:W-:Y:S01]  /*11b0*/  LOP3.LUT R30, R5, 0x60, RZ, 0xfc, !PT ;  /* 0x00000060051e7812 */ /* 0x000fe200078efcff */
[----:B------:R-:W-:Y:S01]  /*11c0*/  IMAD R10, R3, R10, R11 ;  /* 0x0000000a030a7224 */ /* 0x000fe200078e020b */
[----:B------:R-:W-:Y:S01]  /*11d0*/  LOP3.LUT R31, R5, 0x5e, RZ, 0xfc, !PT ;  /* 0x0000005e051f7812 */ /* 0x000fe200078efcff */
[----:B------:R-:W-:Y:S01]  /*11e0*/  IMAD R13, R3, R18, R17 ;  /* 0x00000012030d7224 */ /* 0x000fe200078e0211 */
[----:B------:R-:W-:Y:S01]  /*11f0*/  LOP3.LUT R18, R5, 0x70, RZ, 0xfc, !PT ;  /* 0x0000007005127812 */ /* 0x000fe200078efcff */
[----:B------:R-:W-:Y:S01]  /*1200*/  IMAD.HI.U32 R11, R6, R15, RZ ;  /* 0x0000000f060b7227 */ /* 0x000fe200078e00ff */
[----:B------:R-:W-:-:S02]  /*1210*/  IABS R17, R19 ;  /* 0x0000001300117213 */ /* 0x000fc40000000000 */
[----:B------:R-:W-:Y:S01]  /*1220*/  IABS R27, R31 ;  /* 0x0000001f001b7213 */ /* 0x000fe20000000000 */
[--C-:B------:R-:W-:Y:S01]  /*1230*/  @!P4 IMAD.IADD R7, R7, 0x1, -R3.reuse ;  /* 0x000000010707c824 */ /* 0x100fe200078e0a03 */
[----:B------:R-:W-:Y:S01]  /*1240*/  ISETP.GT.U32.AND P4, PT, R3, R10, PT ;  /* 0x0000000a0300720c */ /* 0x000fe20003f84070 */
[----:B------:R-:W-:Y:S01]  /*1250*/  @!P0 IMAD.IADD R9, R9, 0x1, -R3 ;  /* 0x0000000109098824 */ /* 0x000fe200078e0a03 */
[----:B------:R-:W-:Y:S01]  /*1260*/  ISETP.GT.U32.AND P0, PT, R3, R13, PT ;  /* 0x0000000d0300720c */ /* 0x000fe20003f04070 */
[----:B------:R-:W-:Y:S01]  /*1270*/  IMAD.MOV R16, RZ, RZ, -R11 ;  /* 0x000000ffff107224 */ /* 0x000fe200078e0a0b */
[----:B------:R-:W-:Y:S01]  /*1280*/  LOP3.LUT R32, R5, 0x58, RZ, 0xfc, !PT ;  /* 0x0000005805207812 */ /* 0x000fe200078efcff */
[----:B------:R-:W-:Y:S01]  /*1290*/  @!P6 IMAD.MOV R9, RZ, RZ, -R9 ;  /* 0x000000ffff09e224 */ /* 0x000fe200078e0a09 */
[C---:B------:R-:W-:Y:S01]  /*12a0*/  ISETP.GT.U32.AND P6, PT, R3.reuse, R14, PT ;  /* 0x0000000e0300720c */ /* 0x040fe20003fc4070 */
[----:B------:R-:W-:Y:S01]  /*12b0*/  IMAD R11, R3, R16, R15 ;  /* 0x00000010030b7224 */ /* 0x000fe200078e020f */
[----:B------:R-:W-:Y:S01]  /*12c0*/  IABS R16, R18 ;  /* 0x0000001200107213 */ /* 0x000fe20000000000 */
[----:B------:R-:W-:Y:S01]  /*12d0*/  @!P3 IMAD.MOV R7, RZ, RZ, -R7 ;  /* 0x000000ffff07b224 */ /* 0x000fe200078e0a07 */
[----:B------:R-:W-:Y:S01]  /*12e0*/  LOP3.LUT R36, R5, 0x56, RZ, 0xfc, !PT ;  /* 0x0000005605247812 */ /* 0x000fe200078efcff */
[----:B------:R-:W-:Y:S01]  /*12f0*/  @!P5 IMAD.IADD R8, R8, 0x1, -R3 ;  /* 0x000000010808d824 */ /* 0x000fe200078e0a03 */
[----:B------:R-:W-:Y:S01]  /*1300*/  ISETP.GT.U32.AND P3, PT, R3, R11, PT ;  /* 0x0000000b0300720c */ /* 0x000fe20003f64070 */
[----:B------:R-:W-:Y:S01]  /*1310*/  IMAD.HI.U32 R15, R6, R16, RZ ;  /* 0x00000010060f7227 */ /* 0x000fe200078e00ff */
[----:B------:R-:W-:-:S02]  /*1320*/  ISETP.GE.AND P5, PT, R20, RZ, PT ;  /* 0x000000ff1400720c */ /* 0x000fc40003fa6270 */
[----:B------:R-:W-:Y:S01]  /*1330*/  IABS R20, R23 ;  /* 0x0000001700147213 */ /* 0x000fe20000000000 */
[--C-:B------:R-:W-:Y:S01]  /*1340*/  @!P4 IMAD.IADD R10, R10, 0x1, -R3.reuse ;  /* 0x000000010a0ac824 */ /* 0x100fe200078e0a03 */
[----:B------:R-:W-:Y:S01]  /*1350*/  LOP3.LUT R37, R5, 0x54, RZ, 0xfc, !PT ;  /* 0x0000005405257812 */ /* 0x000fe200078efcff */
[----:B------:R-:W-:Y:S01]  /*1360*/  @!P0 IMAD.IADD R13, R13, 0x1, -R3 ;  /* 0x000000010d0d8824 */ /* 0x000fe200078e0a03 */
[----:B------:R-:W-:Y:S01]  /*1370*/  LOP3.LUT R38, R5, 0x52, RZ, 0xfc, !PT ;  /* 0x0000005205267812 */ /* 0x000fe200078efcff */
[----:B------:R-:W-:Y:S01]  /*1380*/  IMAD.MOV R15, RZ, RZ, -R15 ;  /* 0x000000ffff0f7224 */ /* 0x000fe200078e0a0f */
[C---:B------:R-:W-:Y:S01]  /*1390*/  ISETP.GT.U32.AND P4, PT, R3.reuse, R10, PT ;  /* 0x0000000a0300720c */ /* 0x040fe20003f84070 */
[----:B------:R-:W-:Y:S01]  /*13a0*/  @!P6 IMAD.IADD R14, R14, 0x1, -R3 ;  /* 0x000000010e0ee824 */ /* 0x000fe200078e0a03 */
[C---:B------:R-:W-:Y:S01]  /*13b0*/  ISETP.GT.U32.AND P6, PT, R3.reuse, R13, PT ;  /* 0x0000000d0300720c */ /* 0x040fe20003fc4070 */
[----:B------:R-:W-:Y:S01]  /*13c0*/  IMAD R15, R3, R15, R16 ;  /* 0x0000000f030f7224 */ /* 0x000fe200078e0210 */
[----:B------:R-:W-:Y:S01]  /*13d0*/  IABS R33, R38 ;  /* 0x0000002600217213 */ /* 0x000fe20000000000 */
[----:B------:R-:W-:Y:S01]  /*13e0*/  IMAD.HI.U32 R16, R6, R17, RZ ;  /* 0x0000001106107227 */ /* 0x000fe200078e00ff */
[----:B------:R-:W-:-:S02]  /*13f0*/  LOP3.LUT R40, R5, 0x4e, RZ, 0xfc, !PT ;  /* 0x0000004e05287812 */ /* 0x000fc400078efcff */
[----:B------:R-:W-:Y:S01]  /*1400*/  LOP3.LUT R39, R5, 0x50, RZ, 0xfc, !PT ;  /* 0x0000005005277812 */ /* 0x000fe200078efcff */
[----:B------:R-:W-:Y:S01]  /*1410*/  IMAD.MOV R16, RZ, RZ, -R16 ;  /* 0x000000ffff107224 */ /* 0x000fe200078e0a10 */
[----:B------:R-:W-:Y:S01]  /*1420*/  IABS R35, R40 ;  /* 0x0000002800237213 */ /* 0x000fe20000000000 */
[----:B------:R-:W-:Y:S01]  /*1430*/  @!P2 IMAD.MOV R8, RZ, RZ, -R8 ;  /* 0x000000ffff08a224 */ /* 0x000fe200078e0a08 */
[----:B------:R-:W-:Y:S01]  /*1440*/  ISETP.GE.AND P2, PT, R21, RZ, PT ;  /* 0x000000ff1500720c */ /* 0x000fe20003f46270 */
[----:B------:R-:W-:Y:S01]  /*1450*/  IMAD R16, R3, R16, R17 ;  /* 0x0000001003107224 */ /* 0x000fe200078e0211 */
[----:B------:R-:W-:Y:S01]  /*1460*/  IABS R21, R24 ;  /* 0x0000001800157213 */ /* 0x000fe20000000000 */
[--C-:B------:R-:W-:Y:S01]  /*1470*/  @!P4 IMAD.IADD R10, R10, 0x1, -R3.reuse ;  /* 0x000000010a0ac824 */ /* 0x100fe200078e0a03 */
[----:B------:R-:W-:Y:S01]  /*1480*/  ISETP.GE.AND P4, PT, R22, RZ, PT ;  /* 0x000000ff1600720c */ /* 0x000fe20003f86270 */
[--C-:B------:R-:W-:Y:S01]  /*1490*/  @!P6 IMAD.IADD R13, R13, 0x1, -R3.reuse ;  /* 0x000000010d0de824 */ /* 0x100fe200078e0a03 */
[C---:B------:R-:W-:Y:S01]  /*14a0*/  ISETP.GT.U32.AND P6, PT, R3.reuse, R16, PT ;  /* 0x000000100300720c */ /* 0x040fe20003fc4070 */
[----:B------:R-:W-:Y:S01]  /*14b0*/  @!P1 IMAD.MOV R10, RZ, RZ, -R10 ;  /* 0x000000ffff0a9224 */ /* 0x000fe200078e0a0a */
[----:B------:R-:W-:Y:S01]  /*14c0*/  ISETP.GT.U32.AND P1, PT, R3, R14, PT ;  /* 0x0000000e0300720c */ /* 0x000fe20003f24070 */
[----:B------:R-:W-:Y:S01]  /*14d0*/  @!P3 IMAD.IADD R11, R11, 0x1, -R3 ;  /* 0x000000010b0bb824 */ /* 0x000fe200078e0a03 */
[----:B------:R-:W-:Y:S01]  /*14e0*/  ISETP.GE.AND P3, PT, R18, RZ, PT ;  /* 0x000000ff1200720c */ /* 0x000fe20003f66270 */
[----:B------:R-:W-:Y:S01]  /*14f0*/  IMAD.HI.U32 R17, R6, R20, RZ ;  /* 0x0000001406117227 */ /* 0x000fe200078e00ff */
[----:B------:R-:W-:-:S02]  /*1500*/  IABS R22, R25 ;  /* 0x0000001900167213 */ /* 0x000fc40000000000 */
[----:B------:R-:W-:Y:S01]  /*1510*/  ISETP.GT.U32.AND P0, PT, R3, R11, PT ;  /* 0x0000000b0300720c */ /* 0x000fe20003f04070 */
[----:B------:R-:W-:Y:S01]  /*1520*/  IMAD.HI.U32 R18, R6, R21, RZ ;  /* 0x0000001506127227 */ /* 0x000fe200078e00ff */
[----:B------:R-:W-:Y:S02]  /*1530*/  IABS R34, R39 ;  /* 0x0000002700227213 */ /* 0x000fe40000000000 */
[C---:B------:R-:W-:Y:S01]  /*1540*/  LOP3.LUT R48, R5.reuse, 0x3e, RZ, 0xfc, !PT ;  /* 0x0000003e05307812 */ /* 0x040fe200078efcff */
[----:B------:R-:W-:Y:S01]  /*1550*/  @!P6 IMAD.IADD R16, R16, 0x1, -R3 ;  /* 0x000000011010e824 */ /* 0x000fe200078e0a03 */
[C---:B------:R-:W-:Y:S01]  /*1560*/  LOP3.LUT R46, R5.reuse, 0x40, RZ, 0xfc, !PT ;  /* 0x00000040052e7812 */ /* 0x040fe200078efcff */
[----:B------:R-:W-:Y:S01]  /*1570*/  IMAD.MOV R17, RZ, RZ, -R17 ;  /* 0x000000ffff117224 */ /* 0x000fe200078e0a11 */
[----:B------:R-:W-:Y:S01]  /*1580*/  LOP3.LUT R49, R5, 0x3c, RZ, 0xfc, !PT ;  /* 0x0000003c05317812 */ /* 0x000fe200078efcff */
[----:B------:R-:W-:Y:S01]  /*1590*/  @!P1 IMAD.IADD R14, R14, 0x1, -R3 ;  /* 0x000000010e0e9824 */ /* 0x000fe200078e0a03 */
[----:B------:R-:W-:Y:S01]  /*15a0*/  ISETP.GE.AND P1, PT, R19, RZ, PT ;  /* 0x000000ff1300720c */ /* 0x000fe20003f26270 */
[----:B------:R-:W-:Y:S01]  /*15b0*/  IMAD.HI.U32 R19, R6, R22, RZ ;  /* 0x0000001606137227 */ /* 0x000fe200078e00ff */
[----:B------:R-:W-:-:S02]  /*15c0*/  ISETP.GT.U32.AND P6, PT, R3, R16, PT ;  /* 0x000000100300720c */ /* 0x000fc40003fc4070 */
[----:B------:R-:W-:Y:S01]  /*15d0*/  IABS R44, R49 ;  /* 0x00000031002c7213 */ /* 0x000fe20000000000 */
[----:B------:R-:W-:Y:S01]  /*15e0*/  IMAD.MOV R18, RZ, RZ, -R18 ;  /* 0x000000ffff127224 */ /* 0x000fe200078e0a12 */
[----:B------:R-:W-:Y:S01]  /*15f0*/  LOP3.LUT R50, R5, 0x3a, RZ, 0xfc, !PT ;  /* 0x0000003a05327812 */ /* 0x000fe200078efcff */
[----:B------:R-:W-:Y:S01]  /*1600*/  IMAD R17, R3, R17, R20 ;  /* 0x0000001103117224 */ /* 0x000fe200078e0214 */
[----:B------:R-:W-:Y:S01]  /*1610*/  LOP3.LUT R51, R5, 0x38, RZ, 0xfc, !PT ;  /* 0x0000003805337812 */ /* 0x000fe200078efcff */
[----:B------:R-:W-:Y:S01]  /*1620*/  IMAD.MOV R19, RZ, RZ, -R19 ;  /* 0x000000ffff137224 */ /* 0x000fe200078e0a13 */
[----:B------:R-:W-:Y:S01]  /*1630*/  IABS R45, R50 ;  /* 0x00000032002d7213 */ /* 0x000fe20000000000 */
[----:B------:R-:W-:Y:S01]  /*1640*/  IMAD R18, R3, R18, R21 ;  /* 0x0000001203127224 */ /* 0x000fe200078e0215 */
[----:B------:R-:W-:Y:S01]  /*1650*/  LOP3.LUT R52, R5, 0x36, RZ, 0xfc, !PT ;  /* 0x0000003605347812 */ /* 0x000fe200078efcff */
[----:B------:R-:W-:Y:S01]  /*1660*/  @!P2 IMAD.MOV R13, RZ, RZ, -R13 ;  /* 0x000000ffff0da224 */ /* 0x000fe200078e0a0d */
[----:B------:R-:W-:Y:S01]  /*1670*/  ISETP.GT.U32.AND P2, PT, R3, R17, PT ;  /* 0x000000110300720c */ /* 0x000fe20003f44070 */
[--C-:B------:R-:W-:Y:S01]  /*1680*/  @!P0 IMAD.IADD R11, R11, 0x1, -R3.reuse ;  /* 0x000000010b0b8824 */ /* 0x100fe200078e0a03 */
[C---:B------:R-:W-:Y:S01]  /*1690*/  ISETP.GT.U32.AND P0, PT, R3.reuse, R15, PT ;  /* 0x0000000f0300720c */ /* 0x040fe20003f04070 */
[C---:B------:R-:W-:Y:S01]  /*16a0*/  IMAD R19, R3.reuse, R19, R22 ;  /* 0x0000001303137224 */ /* 0x040fe200078e0216 */
[----:B------:R-:W-:Y:S01]  /*16b0*/  IABS R22, R26 ;  /* 0x0000001a00167213 */ /* 0x000fe20000000000 */
[----:B------:R-:W-:Y:S01]  /*16c0*/  @!P4 IMAD.MOV R14, RZ, RZ, -R14 ;  /* 0x000000ffff0ec224 */ /* 0x000fe200078e0a0e */
[C---:B------:R-:W-:Y:S01]  /*16d0*/  ISETP.GT.U32.AND P4, PT, R3.reuse, R18, PT ;  /* 0x000000120300720c */ /* 0x040fe20003f84070 */
[----:B------:R-:W-:Y:S01]  /*16e0*/  @!P6 IMAD.IADD R16, R16, 0x1, -R3 ;  /* 0x000000011010e824 */ /* 0x000fe200078e0a03 */
[----:B------:R-:W-:Y:S01]  /*16f0*/  ISETP.GT.U32.AND P6, PT, R3, R19, PT ;  /* 0x000000130300720c */ /* 0x000fe20003fc4070 */
[----:B------:R-:W-:Y:S01]  /*1700*/  IMAD.HI.U32 R20, R6, R22, RZ ;  /* 0x0000001606147227 */ /* 0x000fe200078e00ff */
[----:B------:R-:W-:-:S02]  /*1710*/  LOP3.LUT R53, R5, 0x34, RZ, 0xfc, !PT ;  /* 0x0000003405357812 */ /* 0x000fc400078efcff */
[----:B------:R-:W-:Y:S01]  /*1720*/  LOP3.LUT R55, R5, 0x30, RZ, 0xfc, !PT ;  /* 0x0000003005377812 */ /* 0x000fe200078efcff */
[--C-:B------:R-:W-:Y:S01]  /*1730*/  @!P2 IMAD.IADD R17, R17, 0x1, -R3.reuse ;  /* 0x000000011111a824 */ /* 0x100fe200078e0a03 */
[----:B------:R-:W-:Y:S01]  /*1740*/  ISETP.GE.AND P2, PT, R25, RZ, PT ;  /* 0x000000ff1900720c */ /* 0x000fe20003f46270 */
[----:B------:R-:W-:Y:S01]  /*1750*/  @!P0 IMAD.IADD R15, R15, 0x1, -R3 ;  /* 0x000000010f0f8824 */ /* 0x000fe200078e0a03 */
[----:B------:R-:W-:Y:S01]  /*1760*/  ISETP.GE.AND P0, PT, R23, RZ, PT ;  /* 0x000000ff1700720c */ /* 0x000fe20003f06270 */
[----:B------:R-:W-:Y:S01]  /*1770*/  @!P5 IMAD.MOV R11, RZ, RZ, -R11 ;  /* 0x000000ffff0bd224 */ /* 0x000fe200078e0a0b */
[----:B------:R-:W-:Y:S01]  /*1780*/  IABS R23, R28 ;  /* 0x0000001c00177213 */ /* 0x000fe20000000000 */
[--C-:B------:R-:W-:Y:S01]  /*1790*/  @!P4 IMAD.IADD R18, R18, 0x1, -R3.reuse ;  /* 0x000000011212c824 */ /* 0x100fe200078e0a03 */
[----:B------:R-:W-:Y:S01]  /*17a0*/  ISETP.GT.U32.AND P4, PT, R3, R17, PT ;  /* 0x000000110300720c */ /* 0x000fe20003f84070 */
[----:B------:R-:W-:Y:S01]  /*17b0*/  @!P6 IMAD.IADD R19, R19, 0x1, -R3 ;  /* 0x000000011313e824 */ /* 0x000fe200078e0a03 */
[C---:B------:R-:W-:Y:S01]  /*17c0*/  ISETP.GT.U32.AND P5, PT, R3.reuse, R15, PT ;  /* 0x0000000f0300720c */ /* 0x040fe20003fa4070 */
[----:B------:R-:W-:Y:S01]  /*17d0*/  IMAD.MOV R20, RZ, RZ, -R20 ;  /* 0x000000ffff147224 */ /* 0x000fe200078e0a14 */
[----:B------:R-:W-:Y:S01]  /*17e0*/  ISETP.GT.U32.AND P6, PT, R3, R18, PT ;  /* 0x000000120300720c */ /* 0x000fe20003fc4070 */
[----:B------:R-:W-:Y:S01]  /*17f0*/  IMAD.HI.U32 R21, R6, R23, RZ ;  /* 0x0000001706157227 */ /* 0x000fe200078e00ff */
[----:B------:R-:W-:-:S02]  /*1800*/  IABS R25, R30 ;  /* 0x0000001e00197213 */ /* 0x000fc40000000000 */
[----:B------:R-:W-:Y:S01]  /*1810*/  LOP3.LUT R54, R5, 0x32, RZ, 0xfc, !PT ;  /* 0x0000003205367812 */ /* 0x000fe200078efcff */
[----:B------:R-:W-:Y:S01]  /*1820*/  IMAD R20, R3, R20, R22 ;  /* 0x0000001403147224 */ /* 0x000fe200078e0216 */
[C---:B------:R-:W-:Y:S01]  /*1830*/  LOP3.LUT R56, R5.reuse, 0x2e, RZ, 0xfc, !PT ;  /* 0x0000002e05387812 */ /* 0x040fe200078efcff */
[----:B------:R-:W-:Y:S01]  /*1840*/  IMAD.MOV R22, RZ, RZ, -R21 ;  /* 0x000000ffff167224 */ /* 0x000fe200078e0a15 */
[----:B------:R-:W-:Y:S01]  /*1850*/  LOP3.LUT R57, R5, 0x2c, RZ, 0xfc, !PT ;  /* 0x0000002c05397812 */ /* 0x000fe200078efcff */
[----:B------:R-:W-:Y:S01]  /*1860*/  @!P4 IMAD.IADD R17, R17, 0x1, -R3 ;  /* 0x000000011111c824 */ /* 0x000fe200078e0a03 */
[C---:B------:R-:W-:Y:S01]  /*1870*/  ISETP.GT.U32.AND P4, PT, R3.reuse, R20, PT ;  /* 0x000000140300720c */ /* 0x040fe20003f84070 */
[----:B------:R-:W-:Y:S01]  /*1880*/  IMAD R21, R3, R22, R23 ;  /* 0x0000001603157224 */ /* 0x000fe200078e0217 */
[----:B------:R-:W-:Y:S01]  /*1890*/  LOP3.LUT R59, R5, 0x24, RZ, 0xfc, !PT ;  /* 0x00000024053b7812 */ /* 0x000fe200078efcff */
[--C-:B------:R-:W-:Y:S01]  /*18a0*/  @!P5 IMAD.IADD R15, R15, 0x1, -R3.reuse ;  /* 0x000000010f0fd824 */ /* 0x100fe200078e0a03 */
[----:B------:R-:W-:Y:S01]  /*18b0*/  ISETP.GE.AND P5, PT, R24, RZ, PT ;  /* 0x000000ff1800720c */ /* 0x000fe20003fa6270 */
[----:B------:R-:W-:Y:S01]  /*18c0*/  @!P6 IMAD.IADD R18, R18, 0x1, -R3 ;  /* 0x000000011212e824 */ /* 0x000fe200078e0a03 */
[C---:B------:R-:W-:Y:S01]  /*18d0*/  ISETP.GT.U32.AND P6, PT, R3.reuse, R21, PT ;  /* 0x000000150300720c */ /* 0x040fe20003fc4070 */
[----:B------:R-:W-:Y:S01]  /*18e0*/  @!P3 IMAD.MOV R15, RZ, RZ, -R15 ;  /* 0x000000ffff0fb224 */ /* 0x000fe200078e0a0f */
[----:B------:R-:W-:Y:S01]  /*18f0*/  ISETP.GT.U32.AND P3, PT, R3, R19, PT ;  /* 0x000000130300720c */ /* 0x000fe20003f64070 */
[----:B------:R-:W-:Y:S01]  /*1900*/  IMAD.HI.U32 R23, R6, R25, RZ ;  /* 0x0000001906177227 */ /* 0x000fe200078e00ff */
[----:B------:R-:W-:-:S02]  /*1910*/  IABS R24, R29 ;  /* 0x0000001d00187213 */ /* 0x000fc40000000000 */
[C---:B------:R-:W-:Y:S01]  /*1920*/  LOP3.LUT R61, R5.reuse, 0x22, RZ, 0xfc, !PT ;  /* 0x00000022053d7812 */ /* 0x040fe200078efcff */
[--C-:B------:R-:W-:Y:S01]  /*1930*/  @!P4 IMAD.IADD R20, R20, 0x1, -R3.reuse ;  /* 0x000000011414c824 */ /* 0x100fe200078e0a03 */
[----:B------:R-:W-:Y:S01]  /*1940*/  ISETP.GE.AND P4, PT, R28, RZ, PT ;  /* 0x000000ff1c00720c */ /* 0x000fe20003f86270 */
[----:B------:R-:W-:Y:S01]  /*1950*/  IMAD.HI.U32 R22, R6, R24, RZ ;  /* 0x0000001806167227 */ /* 0x000fe200078e00ff */
[C---:B------:R-:W-:Y:S02]  /*1960*/  LOP3.LUT R28, R5.reuse, 0x5a, RZ, 0xfc, !PT ;  /* 0x0000005a051c7812 */ /* 0x040fe400078efcff */
[----:B------:R-:W-:Y:S01]  /*1970*/  LOP3.LUT R63, R5, 0x20, RZ, 0xfc, !PT ;  /* 0x00000020053f7812 */ /* 0x000fe200078efcff */
[--C-:B------:R-:W-:Y:S01]  /*1980*/  @!P6 IMAD.IADD R21, R21, 0x1, -R3.reuse ;  /* 0x000000011515e824 */ /* 0x100fe200078e0a03 */
[----:B------:R-:W-:Y:S01]  /*1990*/  ISETP.GT.U32.AND P6, PT, R3, R20, PT ;  /* 0x000000140300720c */ /* 0x000fe20003fc4070 */
[----:B------:R-:W-:Y:S01]  /*19a0*/  IMAD.MOV R22, RZ, RZ, -R22 ;  /* 0x000000ffff167224 */ /* 0x000fe200078e0a16 */
[----:B------:R-:W-:Y:S01]  /*19b0*/  IABS R60, R61 ;  /* 0x0000003d003c7213 */ /* 0x000fe20000000000 */
[----:B------:R-:W-:Y:S01]  /*19c0*/  @!P3 IMAD.IADD R19, R19, 0x1, -R3 ;  /* 0x000000011313b824 */ /* 0x000fe200078e0a03 */
[----:B------:R-:W-:Y:S01]  /*19d0*/  ISETP.GE.AND P3, PT, R26, RZ, PT ;  /* 0x000000ff1a00720c */ /* 0x000fe20003f66270 */
[----:B------:R-:W-:Y:S01]  /*19e0*/  IMAD R22, R3, R22, R24 ;  /* 0x0000001603167224 */ /* 0x000fe200078e0218 */
[----:B------:R-:W-:Y:S01]  /*19f0*/  IABS R62, R63 ;  /* 0x0000003f003e7213 */ /* 0x000fe20000000000 */
[----:B------:R-:W-:Y:S01]  /*1a00*/  IMAD.MOV R26, RZ, RZ, -R23 ;  /* 0x000000ffff1a7224 */ /* 0x000fe200078e0a17 */
[----:B------:R-:W-:Y:S01]  /*1a10*/  LOP3.LUT R65, R5, 0x1e, RZ, 0xfc, !PT ;  /* 0x0000001e05417812 */ /* 0x000fe200078efcff */
[----:B------:R-:W-:Y:S01]  /*1a20*/  @!P0 IMAD.MOV R17, RZ, RZ, -R17 ;  /* 0x000000ffff118224 */ /* 0x000fe200078e0a11 */
[C---:B------:R-:W-:Y:S01]  /*1a30*/  ISETP.GT.U32.AND P0, PT, R3.reuse, R22, PT ;  /* 0x000000160300720c */ /* 0x040fe20003f04070 */
[----:B------:R-:W-:Y:S01]  /*1a40*/  IMAD R23, R3, R26, R25 ;  /* 0x0000001a03177224 */ /* 0x000fe200078e0219 */
[----:B------:R-:W-:Y:S01]  /*1a50*/  LOP3.LUT R25, R5, 0x5c, RZ, 0xfc, !PT ;  /* 0x0000005c05197812 */ /* 0x000fe200078efcff */
[----:B------:R-:W-:Y:S01]  /*1a60*/  @!P6 IMAD.IADD R20, R20, 0x1, -R3 ;  /* 0x000000011414e824 */ /* 0x000fe200078e0a03 */
[----:B------:R-:W-:Y:S01]  /*1a70*/  IABS R64, R65 ;  /* 0x0000004100407213 */ /* 0x000fe20000000000 */
[----:B------:R-:W-:Y:S01]  /*1a80*/  @!P1 IMAD.MOV R16, RZ, RZ, -R16 ;  /* 0x000000ffff109224 */ /* 0x000fe200078e0a10 */
[C---:B------:R-:W-:Y:S01]  /*1a90*/  ISETP.GT.U32.AND P6, PT, R3.reuse, R23, PT ;  /* 0x000000170300720c */ /* 0x040fe20003fc4070 */
[----:B------:R-:W-:Y:S01]  /*1aa0*/  IMAD.HI.U32 R24, R6, R27, RZ ;  /* 0x0000001b06187227 */ /* 0x000fe200078e00ff */
[----:B------:R-:W-:-:S02]  /*1ab0*/  ISETP.GT.U32.AND P1, PT, R3, R21, PT ;  /* 0x000000150300720c */ /* 0x000fc40003f24070 */
[----:B------:R-:W-:Y:S01]  /*1ac0*/  IABS R26, R25 ;  /* 0x00000019001a7213 */ /* 0x000fe20000000000 */
[----:B------:R-:W-:Y:S01]  /*1ad0*/  IMAD.MOV R24, RZ, RZ, -R24 ;  /* 0x000000ffff187224 */ /* 0x000fe200078e0a18 */
[----:B------:R-:W-:Y:S01]  /*1ae0*/  IABS R90, R5 ;  /* 0x00000005005a7213 */ /* 0x000fe20000000000 */
[----:B------:R-:W-:Y:S01]  /*1af0*/  @!P0 IMAD.IADD R22, R22, 0x1, -R3 ;  /* 0x0000000116168824 */ /* 0x000fe200078e0a03 */
[----:B------:R-:W-:Y:S01]  /*1b00*/  ISETP.GE.AND P0, PT, R25, RZ, PT ;  /* 0x000000ff1900720c */ /* 0x000fe20003f06270 */
[----:B------:R-:W-:Y:S01]  /*1b10*/  IMAD R24, R3, R24, R27 ;  /* 0x0000001803187224 */ /* 0x000fe200078e021b */
[C---:B------:R-:W-:Y:S01]  /*1b20*/  LOP3.LUT R69, R5.reuse, 0x2, RZ, 0xfc, !PT ;  /* 0x0000000205457812 */ /* 0x040fe200078efcff */
[----:B------:R-:W-:Y:S01]  /*1b30*/  IMAD.HI.U32 R25, R6, R26, RZ ;  /* 0x0000001a06197227 */ /* 0x000fe200078e00ff */
[----:B------:R-:W-:Y:S02]  /*1b40*/  LOP3.LUT R67, R5, 0x4, RZ, 0xfc, !PT ;  /* 0x0000000405437812 */ /* 0x000fe400078efcff */
[----:B------:R-:W-:Y:S01]  /*1b50*/  SHF.R.S32.HI R12, RZ, 0x6, R12 ;  /* 0x00000006ff0c7819 */ /* 0x000fe2000001140c */
[--C-:B------:R-:W-:Y:S01]  /*1b60*/  @!P6 IMAD.IADD R23, R23, 0x1, -R3.reuse ;  /* 0x000000011717e824 */ /* 0x100fe200078e0a03 */
[----:B------:R-:W-:Y:S01]  /*1b70*/  ISETP.GT.U32.AND P6, PT, R3, R22, PT ;  /* 0x000000160300720c */ /* 0x000fe20003fc4070 */
[----:B------:R-:W-:Y:S01]  /*1b80*/  @!P1 IMAD.IADD R21, R21, 0x1, -R3 ;  /* 0x0000000115159824 */ /* 0x000fe200078e0a03 */
[----:B------:R-:W-:Y:S01]  /*1b90*/  ISETP.GE.AND P1, PT, R31, RZ, PT ;  /* 0x000000ff1f00720c */ /* 0x000fe20003f26270 */
[----:B------:R-:W-:Y:S01]  /*1ba0*/  IMAD.MOV R25, RZ, RZ, -R25 ;  /* 0x000000ffff197224 */ /* 0x000fe200078e0a19 */
[----:B------:R-:W-:Y:S01]  /*1bb0*/  IABS R31, R36 ;  /* 0x00000024001f7213 */ /* 0x000fe20000000000 */
[----:B------:R-:W-:Y:S01]  /*1bc0*/  @!P4 IMAD.MOV R21, RZ, RZ, -R21 ;  /* 0x000000ffff15c224 */ /* 0x000fe200078e0a15 */
[----:B------:R-:W-:Y:S01]  /*1bd0*/  ISETP.GT.U32.AND P4, PT, R3, R24, PT ;  /* 0x000000180300720c */ /* 0x000fe20003f84070 */
[----:B------:R-:W-:Y:S01]  /*1be0*/  @!P5 IMAD.MOV R18, RZ, RZ, -R18 ;  /* 0x000000ffff12d224 */ /* 0x000fe200078e0a12 */
[----:B------:R-:W-:Y:S01]  /*1bf0*/  ISETP.GE.AND P5, PT, R29, RZ, PT ;  /* 0x000000ff1d00720c */ /* 0x000fe20003fa6270 */
[C---:B------:R-:W-:Y:S01]  /*1c00*/  IMAD R25, R3.reuse, R25, R26 ;  /* 0x0000001903197224 */ /* 0x040fe200078e021a */
[----:B------:R-:W-:Y:S01]  /*1c10*/  IABS R29, R28 ;  /* 0x0000001c001d7213 */ /* 0x000fe20000000000 */
[----:B------:R-:W-:Y:S01]  /*1c20*/  @!P3 IMAD.MOV R20, RZ, RZ, -R20 ;  /* 0x000000ffff14b224 */ /* 0x000fe200078e0a14 */
[C---:B------:R-:W-:Y:S01]  /*1c30*/  ISETP.GT.U32.AND P3, PT, R3.reuse, R23, PT ;  /* 0x000000170300720c */ /* 0x040fe20003f64070 */
[----:B------:R-:W-:Y:S01]  /*1c40*/  @!P6 IMAD.IADD R22, R22, 0x1, -R3 ;  /* 0x000000011616e824 */ /* 0x000fe200078e0a03 */
[----:B------:R-:W-:Y:S01]  /*1c50*/  ISETP.GT.U32.AND P6, PT, R3, R25, PT ;  /* 0x000000190300720c */ /* 0x000fe20003fc4070 */
[----:B------:R-:W-:Y:S01]  /*1c60*/  @!P2 IMAD.MOV R19, RZ, RZ, -R19 ;  /* 0x000000ffff13a224 */ /* 0x000fe200078e0a13 */
[----:B------:R-:W-:Y:S01]  /*1c70*/  ISETP.GE.AND P2, PT, R30, RZ, PT ;  /* 0x000000ff1e00720c */ /* 0x000fe20003f46270 */
[----:B------:R-:W-:Y:S01]  /*1c80*/  IMAD.HI.U32 R26, R6, R29, RZ ;  /* 0x0000001d061a7227 */ /* 0x000fe200078e00ff */
[----:B------:R-:W-:-:S02]  /*1c90*/  IABS R30, R32 ;  /* 0x00000020001e7213 */ /* 0x000fc40000000000 */
[----:B------:R-:W-:Y:S01]  /*1ca0*/  IABS R88, R67 ;  /* 0x0000004300587213 */ /* 0x000fe20000000000 */
[----:B------:R-:W-:Y:S01]  /*1cb0*/  @!P4 IMAD.IADD R24, R24, 0x1, -R3 ;  /* 0x000000011818c824 */ /* 0x000fe200078e0a03 */
[----:B------:R-:W-:Y:S01]  /*1cc0*/  ISETP.GE.AND P4, PT, R32, RZ, PT ;  /* 0x000000ff2000720c */ /* 0x000fe20003f86270 */
[----:B------:R-:W-:Y:S02]  /*1cd0*/  @!P5 IMAD.MOV R22, RZ, RZ, -R22 ;  /* 0x000000ffff16d224 */ /* 0x000fe400078e0a16 */
[----:B------:R-:W-:Y:S01]  /*1ce0*/  IMAD.HI.U32 R27, R6, R30, RZ ;  /* 0x0000001e061b7227 */ /* 0x000fe200078e00ff */
[----:B------:R-:W-:-:S03]  /*1cf0*/  ISETP.GT.U32.AND P5, PT, R3, R24, PT ;  /* 0x000000180300720c */ /* 0x000fc60003fa4070 */
[----:B------:R-:W-:Y:S02]  /*1d00*/  IMAD.MOV R26, RZ, RZ, -R26 ;  /* 0x000000ffff1a7224 */ /* 0x000fe400078e0a1a */
[--C-:B------:R-:W-:Y:S02]  /*1d10*/  @!P6 IMAD.IADD R25, R25, 0x1, -R3.reuse ;  /* 0x000000011919e824 */ /* 0x100fe400078e0a03 */
[----:B------:R-:W-:Y:S01]  /*1d20*/  @!P3 IMAD.IADD R23, R23, 0x1, -R3 ;  /* 0x000000011717b824 */ /* 0x000fe200078e0a03 */
[----:B------:R-:W-:Y:S01]  /*1d30*/  ISETP.GE.AND P3, PT, R28, RZ, PT ;  /* 0x000000ff1c00720c */ /* 0x000fe20003f66270 */
[----:B------:R-:W-:Y:S01]  /*1d40*/  IMAD.MOV R27, RZ, RZ, -R27 ;  /* 0x000000ffff1b7224 */ /* 0x000fe200078e0a1b */
[C---:B------:R-:W-:Y:S01]  /*1d50*/  ISETP.GT.U32.AND P6, PT, R3.reuse, R25, PT ;  /* 0x000000190300720c */ /* 0x040fe20003fc4070 */
[----:B------:R-:W-:Y:S02]  /*1d60*/  IMAD R26, R3, R26, R29 ;  /* 0x0000001a031a7224 */ /* 0x000fe400078e021d */
[----:B------:R-:W-:-:S04]  /*1d70*/  IMAD.HI.U32 R28, R6, R31, RZ ;  /* 0x0000001f061c7227 */ /* 0x000fc800078e00ff */
[C---:B------:R-:W-:Y:S02]  /*1d80*/  IMAD R27, R3.reuse, R27, R30 ;  /* 0x0000001b031b7224 */ /* 0x040fe400078e021e */
[----:B------:R-:W-:Y:S01]  /*1d90*/  @!P2 IMAD.MOV R23, RZ, RZ, -R23 ;  /* 0x000000ffff17a224 */ /* 0x000fe200078e0a17 */
[C---:B------:R-:W-:Y:S01]  /*1da0*/  ISETP.GT.U32.AND P2, PT, R3.reuse, R26, PT ;  /* 0x0000001a0300720c */ /* 0x040fe20003f44070 */
[----:B------:R-:W-:Y:S02]  /*1db0*/  IMAD.MOV R28, RZ, RZ, -R28 ;  /* 0x000000ffff1c7224 */ /* 0x000fe400078e0a1c */
[----:B------:R-:W-:Y:S01]  /*1dc0*/  @!P5 IMAD.IADD R24, R24, 0x1, -R3 ;  /* 0x000000011818d824 */ /* 0x000fe200078e0a03 */
[C---:B------:R-:W-:Y:S01]  /*1dd0*/  ISETP.GT.U32.AND P5, PT, R3.reuse, R27, PT ;  /* 0x0000001b0300720c */ /* 0x040fe20003fa4070 */
[----:B------:R-:W-:Y:S01]  /*1de0*/  IMAD R28, R3, R28, R31 ;  /* 0x0000001c031c7224 */ /* 0x000fe200078e021f */
[----:B------:R-:W-:Y:S01]  /*1df0*/  IABS R31, R37 ;  /* 0x00000025001f7213 */ /* 0x000fe20000000000 */
[----:B------:R-:W-:-:S02]  /*1e00*/  @!P6 IMAD.IADD R25, R25, 0x1, -R3 ;  /* 0x000000011919e824 */ /* 0x000fc400078e0a03 */
[----:B------:R-:W-:Y:S01]  /*1e10*/  IMAD.HI.U32 R30, R6, R33, RZ ;  /* 0x00000021061e7227 */ /* 0x000fe200078e00ff */
[----:B------:R-:W-:-:S03]  /*1e20*/  ISETP.GT.U32.AND P6, PT, R3, R28, PT ;  /* 0x0000001c0300720c */ /* 0x000fc60003fc4070 */
[----:B------:R-:W-:Y:S01]  /*1e30*/  @!P2 IMAD.IADD R26, R26, 0x1, -R3 ;  /* 0x000000011a1aa824 */ /* 0x000fe200078e0a03 */
[----:B------:R-:W-:Y:S01]  /*1e40*/  ISETP.GE.AND P2, PT, R36, RZ, PT ;  /* 0x000000ff2400720c */ /* 0x000fe20003f46270 */
[----:B------:R-:W-:Y:S01]  /*1e50*/  IMAD.HI.U32 R29, R6, R31, RZ ;  /* 0x0000001f061d7227 */ /* 0x000fe200078e00ff */
[----:B------:R-:W-:-:S03]  /*1e60*/  LOP3.LUT R36, R5, 0x4c, RZ, 0xfc, !PT ;  /* 0x0000004c05247812 */ /* 0x000fc600078efcff */
[----:B------:R-:W-:Y:S01]  /*1e70*/  @!P5 IMAD.IADD R27, R27, 0x1, -R3 ;  /* 0x000000011b1bd824 */ /* 0x000fe200078e0a03 */
[C---:B------:R-:W-:Y:S01]  /*1e80*/  ISETP.GT.U32.AND P5, PT, R3.reuse, R26, PT ;  /* 0x0000001a0300720c */ /* 0x040fe20003fa4070 */
[----:B------:R-:W-:Y:S02]  /*1e90*/  IMAD.MOV R32, RZ, RZ, -R29 ;  /* 0x000000ffff207224 */ /* 0x000fe400078e0a1d */
[----:B------:R-:W-:Y:S01]  /*1ea0*/  @!P6 IMAD.IADD R28, R28, 0x1, -R3 ;  /* 0x000000011c1ce824 */ /* 0x000fe200078e0a03 */
[C---:B------:R-:W-:Y:S01]  /*1eb0*/  ISETP.GT.U32.AND P6, PT, R3.reuse, R27, PT ;  /* 0x0000001b0300720c */ /* 0x040fe20003fc4070 */
[----:B------:R-:W-:Y:S02]  /*1ec0*/  IMAD R29, R3, R32, R31 ;  /* 0x00000020031d7224 */ /* 0x000fe400078e021f */
[----:B------:R-:W-:Y:S02]  /*1ed0*/  IMAD.MOV R30, RZ, RZ, -R30 ;  /* 0x000000ffff1e7224 */ /* 0x000fe400078e0a1e */
[----:B------:R-:W-:-:S04]  /*1ee0*/  IMAD.HI.U32 R32, R6, R35, RZ ;  /* 0x0000002306207227 */ /* 0x000fc800078e00ff */
[----:B------:R-:W-:Y:S01]  /*1ef0*/  @!P5 IMAD.IADD R26, R26, 0x1, -R3 ;  /* 0x000000011a1ad824 */ /* 0x000fe200078e0a03 */
[C---:B------:R-:W-:Y:S01]  /*1f00*/  ISETP.GT.U32.AND P5, PT, R3.reuse, R29, PT ;  /* 0x0000001d0300720c */ /* 0x040fe20003fa4070 */
[----:B------:R-:W-:Y:S01]  /*1f10*/  IMAD R30, R3, R30, R33 ;  /* 0x0000001e031e7224 */ /* 0x000fe200078e0221 */
[----:B------:R-:W-:Y:S01]  /*1f20*/  IABS R33, R36 ;  /* 0x0000002400217213 */ /* 0x000fe20000000000 */
[----:B------:R-:W-:Y:S02]  /*1f30*/  @!P6 IMAD.IADD R27, R27, 0x1, -R3 ;  /* 0x000000011b1be824 */ /* 0x000fe400078e0a03 */
[----:B------:R-:W-:Y:S01]  /*1f40*/  IMAD.MOV R32, RZ, RZ, -R32 ;  /* 0x000000ffff207224 */ /* 0x000fe200078e0a20 */
[----:B------:R-:W-:Y:S01]  /*1f50*/  ISETP.GT.U32.AND P6, PT, R3, R30, PT ;  /* 0x0000001e0300720c */ /* 0x000fe20003fc4070 */
[----:B------:R-:W-:-:S04]  /*1f60*/  IMAD.HI.U32 R31, R6, R34, RZ ;  /* 0x00000022061f7227 */ /* 0x000fc800078e00ff */
[----:B------:R-:W-:Y:S02]  /*1f70*/  IMAD R32, R3, R32, R35 ;  /* 0x0000002003207224 */ /* 0x000fe400078e0223 */
[----:B------:R-:W-:Y:S02]  /*1f80*/  @!P5 IMAD.IADD R29, R29, 0x1, -R3 ;  /* 0x000000011d1dd824 */ /* 0x000fe400078e0a03 */
[----:B------:R-:W-:Y:S02]  /*1f90*/  @!P3 IMAD.MOV R26, RZ, RZ, -R26 ;  /* 0x000000ffff1ab224 */ /* 0x000fe400078e0a1a */
[----:B------:R-:W-:Y:S01]  /*1fa0*/  @!P4 IMAD.MOV R27, RZ, RZ, -R27 ;  /* 0x000000ffff1bc224 */ /* 0x000fe200078e0a1b */
[C---:B------:R-:W-:Y:S01]  /*1fb0*/  ISETP.GT.U32.AND P3, PT, R3.reuse, R29, PT ;  /* 0x0000001d0300720c */ /* 0x040fe20003f64070 */
[----:B------:R-:W-:Y:S01]  /*1fc0*/  IMAD.MOV R31, RZ, RZ, -R31 ;  /* 0x000000ffff1f7224 */ /* 0x000fe200078e0a1f */
[----:B------:R-:W-:Y:S01]  /*1fd0*/  ISETP.GT.U32.AND P4, PT, R3, R32, PT ;  /* 0x000000200300720c */ /* 0x000fe20003f84070 */
[----:B------:R-:W-:Y:S01]  /*1fe0*/  @!P0 IMAD.MOV R25, RZ, RZ, -R25 ;  /* 0x000000ffff198224 */ /* 0x000fe200078e0a19 */
[----:B------:R-:W-:Y:S01]  /*1ff0*/  ISETP.GE.AND P0, PT, R37, RZ, PT ;  /* 0x000000ff2500720c */ /* 0x000fe20003f06270 */
[----:B------:R-:W-:Y:S01]  /*2000*/  @!P6 IMAD.IADD R30, R30, 0x1, -R3 ;  /* 0x000000011e1ee824 */ /* 0x000fe200078e0a03 */
[----:B------:R-:W-:Y:S01]  /*2010*/  LOP3.LUT R37, R5, 0x4a, RZ, 0xfc, !PT ;  /* 0x0000004a05257812 */ /* 0x000fe200078efcff */
[----:B------:R-:W-:-:S02]  /*2020*/  IMAD R31, R3, R31, R34 ;  /* 0x0000001f031f7224 */ /* 0x000fc400078e0222 */
[----:B------:R-:W-:Y:S01]  /*2030*/  IMAD.MOV.U32 R34, RZ, RZ, R33 ;  /* 0x000000ffff227224 */ /* 0x000fe200078e0021 */
[C---:B------:R-:W-:Y:S01]  /*2040*/  ISETP.GT.U32.AND P6, PT, R3.reuse, R30, PT ;  /* 0x0000001e0300720c */ /* 0x040fe20003fc4070 */
[----:B------:R-:W-:Y:S01]  /*2050*/  @!P1 IMAD.MOV R24, RZ, RZ, -R24 ;  /* 0x000000ffff189224 */ /* 0x000fe200078e0a18 */
[C---:B------:R-:W-:Y:S01]  /*2060*/  ISETP.GT.U32.AND P5, PT, R3.reuse, R31, PT ;  /* 0x0000001f0300720c */ /* 0x040fe20003fa4070 */
[----:B------:R-:W-:Y:S01]  /*2070*/  IMAD.HI.U32 R33, R6, R34, RZ ;  /* 0x0000002206217227 */ /* 0x000fe200078e00ff */
[----:B------:R-:W-:Y:S02]  /*2080*/  IABS R35, R37 ;  /* 0x0000002500237213 */ /* 0x000fe40000000000 */
[----:B------:R-:W-:Y:S01]  /*2090*/  ISETP.GT.U32.AND P1, PT, R3, R28, PT ;  /* 0x0000001c0300720c */ /* 0x000fe20003f24070 */
[----:B------:R-:W-:Y:S02]  /*20a0*/  IMAD.MOV R33, RZ, RZ, -R33 ;  /* 0x000000ffff217224 */ /* 0x000fe400078e0a21 */
[--C-:B------:R-:W-:Y:S01]  /*20b0*/  @!P3 IMAD.IADD R29, R29, 0x1, -R3.reuse ;  /* 0x000000011d1db824 */ /* 0x100fe200078e0a03 */
[----:B------:R-:W-:Y:S01]  /*20c0*/  ISETP.GE.AND P3, PT, R40, RZ, PT ;  /* 0x000000ff2800720c */ /* 0x000fe20003f66270 */
[----:B------:R-:W-:Y:S01]  /*20d0*/  @!P4 IMAD.IADD R32, R32, 0x1, -R3 ;  /* 0x000000012020c824 */ /* 0x000fe200078e0a03 */
[----:B------:R-:W-:Y:S01]  /*20e0*/  ISETP.GE.AND P4, PT, R36, RZ, PT ;  /* 0x000000ff2400720c */ /* 0x000fe20003f86270 */
[----:B------:R-:W-:Y:S01]  /*20f0*/  IMAD R33, R3, R33, R34 ;  /* 0x0000002103217224 */ /* 0x000fe200078e0222 */
[----:B------:R-:W-:Y:S01]  /*2100*/  LOP3.LUT R36, R5, 0x46, RZ, 0xfc, !PT ;  /* 0x0000004605247812 */ /* 0x000fe200078efcff */
[----:B------:R-:W-:Y:S01]  /*2110*/  @!P0 IMAD.MOV R29, RZ, RZ, -R29 ;  /* 0x000000ffff1d8224 */ /* 0x000fe200078e0a1d */
[----:B------:R-:W-:Y:S01]  /*2120*/  ISETP.GT.U32.AND P0, PT, R3, R32, PT ;  /* 0x000000200300720c */ /* 0x000fe20003f04070 */
[----:B------:R-:W-:Y:S01]  /*2130*/  IMAD.HI.U32 R34, R6, R35, RZ ;  /* 0x0000002306227227 */ /* 0x000fe200078e00ff */
[----:B------:R-:W-:-:S03]  /*2140*/  IABS R40, R36 ;  /* 0x0000002400287213 */ /* 0x000fc60000000000 */
[--C-:B------:R-:W-:Y:S01]  /*2150*/  @!P6 IMAD.IADD R30, R30, 0x1, -R3.reuse ;  /* 0x000000011e1ee824 */ /* 0x100fe200078e0a03 */
[----:B------:R-:W-:Y:S01]  /*2160*/  ISETP.GT.U32.AND P6, PT, R3, R33, PT ;  /* 0x000000210300720c */ /* 0x000fe20003fc4070 */
[----:B------:R-:W-:Y:S02]  /*2170*/  IMAD.MOV R34, RZ, RZ, -R34 ;  /* 0x000000ffff227224 */ /* 0x000fe400078e0a22 */
[----:B------:R-:W-:Y:S02]  /*2180*/  @!P5 IMAD.IADD R31, R31, 0x1, -R3 ;  /* 0x000000011f1fd824 */ /* 0x000fe400078e0a03 */
[----:B------:R-:W-:Y:S01]  /*2190*/  IMAD R34, R3, R34, R35 ;  /* 0x0000002203227224 */ /* 0x000fe200078e0223 */
[----:B------:R-:W-:Y:S01]  /*21a0*/  LOP3.LUT R35, R5, 0x48, RZ, 0xfc, !PT ;  /* 0x0000004805237812 */ /* 0x000fe200078efcff */
[--C-:B------:R-:W-:Y:S01]  /*21b0*/  @!P0 IMAD.IADD R32, R32, 0x1, -R3.reuse ;  /* 0x0000000120208824 */ /* 0x100fe200078e0a03 */
[C---:B------:R-:W-:Y:S01]  /*21c0*/  ISETP.GT.U32.AND P5, PT, R3.reuse, R31, PT ;  /* 0x0000001f0300720c */ /* 0x040fe20003fa4070 */
[--C-:B------:R-:W-:Y:S01]  /*21d0*/  @!P1 IMAD.IADD R28, R28, 0x1, -R3.reuse ;  /* 0x000000011c1c9824 */ /* 0x100fe200078e0a03 */
[----:B------:R-:W-:Y:S01]  /*21e0*/  ISETP.GT.U32.AND P0, PT, R3, R34, PT ;  /* 0x000000220300720c */ /* 0x000fe20003f04070 */
[----:B------:R-:W-:Y:S01]  /*21f0*/  @!P3 IMAD.MOV R32, RZ, RZ, -R32 ;  /* 0x000000ffff20b224 */ /* 0x000fe200078e0a20 */
[----:B------:R-:W-:Y:S01]  /*2200*/  ISETP.GE.AND P1, PT, R38, RZ, PT ;  /* 0x000000ff2600720c */ /* 0x000fe20003f26270 */
[----:B------:R-:W-:Y:S01]  /*2210*/  @!P6 IMAD.IADD R33, R33, 0x1, -R3 ;  /* 0x000000012121e824 */ /* 0x000fe200078e0a03 */
[----:B------:R-:W-:Y:S01]  /*2220*/  LOP3.LUT R38, R5, 0x42, RZ, 0xfc, !PT ;  /* 0x0000004205267812 */ /* 0x000fe200078efcff */
[----:B------:R-:W-:Y:S01]  /*2230*/  @!P2 IMAD.MOV R28, RZ, RZ, -R28 ;  /* 0x000000ffff1ca224 */ /* 0x000fe200078e0a1c */
[----:B------:R-:W-:-:S02]  /*2240*/  ISETP.GE.AND P2, PT, R39, RZ, PT ;  /* 0x000000ff2700720c */ /* 0x000fc40003f46270 */
[----:B------:R-:W-:Y:S02]  /*2250*/  ISETP.GT.U32.AND P6, PT, R3, R33, PT ;  /* 0x000000210300720c */ /* 0x000fe40003fc4070 */
[----:B------:R-:W-:Y:S01]  /*2260*/  IABS R39, R35 ;  /* 0x0000002300277213 */ /* 0x000fe20000000000 */
[--C-:B------:R-:W-:Y:S01]  /*2270*/  @!P5 IMAD.IADD R31, R31, 0x1, -R3.reuse ;  /* 0x000000011f1fd824 */ /* 0x100fe200078e0a03 */
[----:B------:R-:W-:Y:S01]  /*2280*/  ISETP.GE.AND P5, PT, R37, RZ, PT ;  /* 0x000000ff2500720c */ /* 0x000fe20003fa6270 */
[----:B------:R-:W-:Y:S01]  /*2290*/  @!P0 IMAD.IADD R34, R34, 0x1, -R3 ;  /* 0x0000000122228824 */ /* 0x000fe200078e0a03 */
[----:B------:R-:W-:Y:S01]  /*22a0*/  LOP3.LUT R37, R5, 0x44, RZ, 0xfc, !PT ;  /* 0x0000004405257812 */ /* 0x000fe200078efcff */
[----:B------:R-:W-:Y:S01]  /*22b0*/  @!P1 IMAD.MOV R30, RZ, RZ, -R30 ;  /* 0x000000ffff1e9224 */ /* 0x000fe200078e0a1e */
[----:B------:R-:W-:Y:S01]  /*22c0*/  ISETP.GE.AND P1, PT, R35, RZ, PT ;  /* 0x000000ff2300720c */ /* 0x000fe20003f26270 */
[----:B------:R-:W-:Y:S01]  /*22d0*/  IMAD.HI.U32 R35, R6, R39, RZ ;  /* 0x0000002706237227 */ /* 0x000fe200078e00ff */
[----:B------:R-:W-:-:S02]  /*22e0*/  IABS R41, R37 ;  /* 0x0000002500297213 */ /* 0x000fc40000000000 */
[----:B------:R-:W-:Y:S01]  /*22f0*/  ISETP.GT.U32.AND P0, PT, R3, R34, PT ;  /* 0x000000220300720c */ /* 0x000fe20003f04070 */
[----:B------:R-:W-:Y:S01]  /*2300*/  @!P6 IMAD.IADD R33, R33, 0x1, -R3 ;  /* 0x000000012121e824 */ /* 0x000fe200078e0a03 */
[----:B------:R-:W-:Y:S01]  /*2310*/  ISETP.GE.AND P3, PT, R37, RZ, PT ;  /* 0x000000ff2500720c */ /* 0x000fe20003f66270 */
[----:B------:R-:W-:Y:S01]  /*2320*/  IMAD.HI.U32 R37, R6, R41, RZ ;  /* 0x0000002906257227 */ /* 0x000fe200078e00ff */
[----:B------:R-:W-:Y:S02]  /*2330*/  ISETP.GE.AND P6, PT, R38, RZ, PT ;  /* 0x000000ff2600720c */ /* 0x000fe40003fc6270 */
[----:B------:R-:W-:Y:S01]  /*2340*/  IABS R43, R38 ;  /* 0x00000026002b7213 */ /* 0x000fe20000000000 */
[----:B------:R-:W-:Y:S02]  /*2350*/  IMAD.MOV R38, RZ, RZ, -R35 ;  /* 0x000000ffff267224 */ /* 0x000fe400078e0a23 */
[----:B------:R-:W-:Y:S02]  /*2360*/  IMAD.MOV R42, RZ, RZ, -R37 ;  /* 0x000000ffff2a7224 */ /* 0x000fe400078e0a25 */
[----:B------:R-:W-:-:S02]  /*2370*/  IMAD R35, R3, R38, R39 ;  /* 0x0000002603237224 */ /* 0x000fc400078e0227 */
[----:B------:R-:W-:Y:S02]  /*2380*/  @!P4 IMAD.MOV R33, RZ, RZ, -R33 ;  /* 0x000000ffff21c224 */ /* 0x000fe400078e0a21 */
[----:B------:R-:W-:Y:S01]  /*2390*/  @!P0 IMAD.IADD R34, R34, 0x1, -R3 ;  /* 0x0000000122228824 */ /* 0x000fe200078e0a03 */
[C---:B------:R-:W-:Y:S01]  /*23a0*/  ISETP.GT.U32.AND P4, PT, R3.reuse, R35, PT ;  /* 0x000000230300720c */ /* 0x040fe20003f84070 */
[C---:B------:R-:W-:Y:S01]  /*23b0*/  IMAD R37, R3.reuse, R42, R41 ;  /* 0x0000002a03257224 */ /* 0x040fe200078e0229 */
[----:B------:R-:W-:Y:S01]  /*23c0*/  IABS R41, R46 ;  /* 0x0000002e00297213 */ /* 0x000fe20000000000 */
[----:B------:R-:W-:Y:S01]  /*23d0*/  @!P2 IMAD.MOV R31, RZ, RZ, -R31 ;  /* 0x000000ffff1fa224 */ /* 0x000fe200078e0a1f */
[----:B------:R-:W-:Y:S01]  /*23e0*/  ISETP.GE.AND P2, PT, R36, RZ, PT ;  /* 0x000000ff2400720c */ /* 0x000fe20003f46270 */
[----:B------:R-:W-:Y:S01]  /*23f0*/  @!P5 IMAD.MOV R34, RZ, RZ, -R34 ;  /* 0x000000ffff22d224 */ /* 0x000fe200078e0a22 */
[----:B------:R-:W-:Y:S01]  /*2400*/  ISETP.GT.U32.AND P5, PT, R3, R37, PT ;  /* 0x000000250300720c */ /* 0x000fe20003fa4070 */
[----:B------:R-:W-:-:S04]  /*2410*/  IMAD.HI.U32 R36, R6, R40, RZ ;  /* 0x0000002806247227 */ /* 0x000fc800078e00ff */
[----:B------:R-:W-:Y:S02]  /*2420*/  IMAD.MOV R36, RZ, RZ, -R36 ;  /* 0x000000ffff247224 */ /* 0x000fe400078e0a24 */
[----:B------:R-:W-:-:S04]  /*2430*/  IMAD.HI.U32 R38, R6, R43, RZ ;  /* 0x0000002b06267227 */ /* 0x000fc800078e00ff */
[----:B------:R-:W-:Y:S02]  /*2440*/  IMAD R36, R3, R36, R40 ;  /* 0x0000002403247224 */ /* 0x000fe400078e0228 */
[----:B------:R-:W-:Y:S02]  /*2450*/  IMAD.MOV R38, RZ, RZ, -R38 ;  /* 0x000000ffff267224 */ /* 0x000fe400078e0a26 */
[----:B------:R-:W-:Y:S01]  /*2460*/  @!P4 IMAD.IADD R35, R35, 0x1, -R3 ;  /* 0x000000012323c824 */ /* 0x000fe200078e0a03 */
[C---:B------:R-:W-:Y:S01]  /*2470*/  ISETP.GT.U32.AND P0, PT, R3.reuse, R36, PT ;  /* 0x000000240300720c */ /* 0x040fe20003f04070 */
[----:B------:R-:W-:Y:S01]  /*2480*/  IMAD R38, R3, R38, R43 ;  /* 0x0000002603267224 */ /* 0x000fe200078e022b */
[----:B------:R-:W-:Y:S01]  /*2490*/  IABS R43, R48 ;  /* 0x00000030002b7213 */ /* 0x000fe20000000000 */
[----:B------:R-:W-:Y:S01]  /*24a0*/  @!P5 IMAD.IADD R37, R37, 0x1, -R3 ;  /* 0x000000012525d824 */ /* 0x000fe200078e0a03 */
[----:B------:R-:W-:Y:S01]  /*24b0*/  ISETP.GT.U32.AND P4, PT, R3, R35, PT ;  /* 0x000000230300720c */ /* 0x000fe20003f84070 */
[----:B------:R-:W-:-:S03]  /*24c0*/  IMAD.HI.U32 R39, R6, R41, RZ ;  /* 0x0000002906277227 */ /* 0x000fc600078e00ff */
[----:B------:R-:W-:Y:S01]  /*24d0*/  ISETP.GT.U32.AND P5, PT, R3, R37, PT ;  /* 0x000000250300720c */ /* 0x000fe20003fa4070 */
[----:B------:R-:W-:-:S04]  /*24e0*/  IMAD.HI.U32 R40, R6, R43, RZ ;  /* 0x0000002b06287227 */ /* 0x000fc800078e00ff */
[----:B------:R-:W-:Y:S02]  /*24f0*/  IMAD.MOV R40, RZ, RZ, -R40 ;  /* 0x000000ffff287224 */ /* 0x000fe400078e0a28 */
[--C-:B------:R-:W-:Y:S02]  /*2500*/  @!P0 IMAD.IADD R36, R36, 0x1, -R3.reuse ;  /* 0x0000000124248824 */ /* 0x100fe400078e0a03 */
[----:B------:R-:W-:Y:S01]  /*2510*/  @!P4 IMAD.IADD R35, R35, 0x1, -R3 ;  /* 0x000000012323c824 */ /* 0x000fe200078e0a03 */
[C---:B------:R-:W-:Y:S01]  /*2520*/  ISETP.GT.U32.AND P4, PT, R3.reuse, R38, PT ;  /* 0x000000260300720c */ /* 0x040fe20003f84070 */
[C---:B------:R-:W-:Y:S01]  /*2530*/  IMAD R40, R3.reuse, R40, R43 ;  /* 0x0000002803287224 */ /* 0x040fe200078e022b */
[----:B------:R-:W-:Y:S01]  /*2540*/  ISETP.GT.U32.AND P0, PT, R3, R36, PT ;  /* 0x000000240300720c */ /* 0x000fe20003f04070 */
[----:B------:R-:W-:Y:S02]  /*2550*/  @!P5 IMAD.IADD R37, R37, 0x1, -R3 ;  /* 0x000000012525d824 */ /* 0x000fe400078e0a03 */
[----:B------:R-:W-:Y:S01]  /*2560*/  IMAD.MOV R42, RZ, RZ, -R39 ;  /* 0x000000ffff2a7224 */ /* 0x000fe200078e0a27 */
[----:B------:R-:W-:Y:S01]  /*2570*/  ISETP.GT.U32.AND P5, PT, R3, R40, PT ;  /* 0x000000280300720c */ /* 0x000fe20003fa4070 */
[----:B------:R-:W-:-:S02]  /*2580*/  IMAD.MOV.U32 R43, RZ, RZ, R44 ;  /* 0x000000ffff2b7224 */ /* 0x000fc400078e002c */
[----:B------:R-:W-:Y:S02]  /*2590*/  IMAD R39, R3, R42, R41 ;  /* 0x0000002a03277224 */ /* 0x000fe400078e0229 */
[----:B------:R-:W-:-:S04]  /*25a0*/  IMAD.HI.U32 R41, R6, R43, RZ ;  /* 0x0000002b06297227 */ /* 0x000fc800078e00ff */
[--C-:B------:R-:W-:Y:S01]  /*25b0*/  @!P4 IMAD.IADD R38, R38, 0x1, -R3.reuse ;  /* 0x000000012626c824 */ /* 0x100fe200078e0a03 */
[----:B------:R-:W-:Y:S01]  /*25c0*/  ISETP.GE.AND P4, PT, R46, RZ, PT ;  /* 0x000000ff2e00720c */ /* 0x000fe20003f86270 */
[----:B------:R-:W-:Y:S01]  /*25d0*/  @!P0 IMAD.IADD R36, R36, 0x1, -R3 ;  /* 0x0000000124248824 */ /* 0x000fe200078e0a03 */
[----:B------:R-:W-:Y:S01]  /*25e0*/  IABS R46, R51 ;  /* 0x00000033002e7213 */ /* 0x000fe20000000000 */
[----:B------:R-:W-:Y:S01]  /*25f0*/  @!P1 IMAD.MOV R35, RZ, RZ, -R35 ;  /* 0x000000ffff239224 */ /* 0x000fe200078e0a23 */
[C---:B------:R-:W-:Y:S01]  /*2600*/  ISETP.GT.U32.AND P1, PT, R3.reuse, R38, PT ;  /* 0x000000260300720c */ /* 0x040fe20003f24070 */
[----:B------:R-:W-:Y:S01]  /*2610*/  @!P5 IMAD.IADD R40, R40, 0x1, -R3 ;  /* 0x000000012828d824 */ /* 0x000fe200078e0a03 */
[C---:B------:R-:W-:Y:S01]  /*2620*/  ISETP.GT.U32.AND P0, PT, R3.reuse, R39, PT ;  /* 0x000000270300720c */ /* 0x040fe20003f04070 */
[----:B------:R-:W-:Y:S02]  /*2630*/  IMAD.MOV R44, RZ, RZ, -R41 ;  /* 0x000000ffff2c7224 */ /* 0x000fe400078e0a29 */
[----:B------:R-:W-:Y:S01]  /*2640*/  @!P2 IMAD.MOV R36, RZ, RZ, -R36 ;  /* 0x000000ffff24a224 */ /* 0x000fe200078e0a24 */
[C---:B------:R-:W-:Y:S01]  /*2650*/  ISETP.GT.U32.AND P2, PT, R3.reuse, R40, PT ;  /* 0x000000280300720c */ /* 0x040fe20003f44070 */
[----:B------:R-:W-:-:S02]  /*2660*/  IMAD R41, R3, R44, R43 ;  /* 0x0000002c03297224 */ /* 0x000fc400078e022b */
[----:B------:R-:W-:-:S04]  /*2670*/  IMAD.HI.U32 R42, R6, R45, RZ ;  /* 0x0000002d062a7227 */ /* 0x000fc800078e00ff */
[----:B------:R-:W-:-:S04]  /*2680*/  IMAD.HI.U32 R43, R6, R46, RZ ;  /* 0x0000002e062b7227 */ /* 0x000fc800078e00ff */
[----:B------:R-:W-:Y:S02]  /*2690*/  IMAD.MOV R42, RZ, RZ, -R42 ;  /* 0x000000ffff2a7224 */ /* 0x000fe400078e0a2a */
[----:B------:R-:W-:Y:S02]  /*26a0*/  IMAD.MOV R43, RZ, RZ, -R43 ;  /* 0x000000ffff2b7224 */ /* 0x000fe400078e0a2b */
[C---:B------:R-:W-:Y:S02]  /*26b0*/  IMAD R42, R3.reuse, R42, R45 ;  /* 0x0000002a032a7224 */ /* 0x040fe400078e022d */
[--C-:B------:R-:W-:Y:S01]  /*26c0*/  @!P1 IMAD.IADD R38, R38, 0x1, -R3.reuse ;  /* 0x0000000126269824 */ /* 0x100fe200078e0a03 */
[C---:B------:R-:W-:Y:S01]  /*26d0*/  ISETP.GT.U32.AND P1, PT, R3.reuse, R41, PT ;  /* 0x000000290300720c */ /* 0x040fe20003f24070 */
[C---:B------:R-:W-:Y:S01]  /*26e0*/  IMAD R43, R3.reuse, R43, R46 ;  /* 0x0000002b032b7224 */ /* 0x040fe200078e022e */
[----:B------:R-:W-:Y:S01]  /*26f0*/  IABS R46, R52 ;  /* 0x00000034002e7213 */ /* 0x000fe20000000000 */
[----:B------:R-:W-:Y:S01]  /*2700*/  @!P6 IMAD.MOV R38, RZ, RZ, -R38 ;  /* 0x000000ffff26e224 */ /* 0x000fe200078e0a26 */
[C---:B------:R-:W-:Y:S01]  /*2710*/  ISETP.GT.U32.AND P6, PT, R3.reuse, R42, PT ;  /* 0x0000002a0300720c */ /* 0x040fe20003fc4070 */
[--C-:B------:R-:W-:Y:S01]  /*2720*/  @!P2 IMAD.IADD R40, R40, 0x1, -R3.reuse ;  /* 0x000000012828a824 */ /* 0x100fe200078e0a03 */
[----:B------:R-:W-:Y:S01]  /*2730*/  ISETP.GT.U32.AND P2, PT, R3, R43, PT ;  /* 0x0000002b0300720c */ /* 0x000fe20003f44070 */
[----:B------:R-:W-:Y:S01]  /*2740*/  @!P0 IMAD.IADD R39, R39, 0x1, -R3 ;  /* 0x0000000127278824 */ /* 0x000fe200078e0a03 */
[----:B------:R-:W-:Y:S01]  /*2750*/  ISETP.GE.AND P0, PT, R48, RZ, PT ;  /* 0x000000ff3000720c */ /* 0x000fe20003f06270 */
[----:B------:R-:W-:Y:S01]  /*2760*/  IMAD.HI.U32 R44, R6, R46, RZ ;  /* 0x0000002e062c7227 */ /* 0x000fe200078e00ff */
[----:B------:R-:W-:-:S02]  /*2770*/  IABS R48, R53 ;  /* 0x0000003500307213 */ /* 0x000fc40000000000 */
[----:B------:R-:W-:Y:S01]  /*2780*/  ISETP.GT.U32.AND P5, PT, R3, R39, PT ;  /* 0x000000270300720c */ /* 0x000fe20003fa4070 */
[--C-:B------:R-:W-:Y:S01]  /*2790*/  @!P1 IMAD.IADD R41, R41, 0x1, -R3.reuse ;  /* 0x0000000129299824 */ /* 0x100fe200078e0a03 */
[----:B------:R-:W-:Y:S01]  /*27a0*/  ISETP.GE.AND P1, PT, R51, RZ, PT ;  /* 0x000000ff3300720c */ /* 0x000fe20003f26270 */
[----:B------:R-:W-:Y:S01]  /*27b0*/  IMAD.MOV R44, RZ, RZ, -R44 ;  /* 0x000000ffff2c7224 */ /* 0x000fe200078e0a2c */
[----:B------:R-:W-:Y:S01]  /*27c0*/  IABS R51, R56 ;  /* 0x0000003800337213 */ /* 0x000fe20000000000 */
[--C-:B------:R-:W-:Y:S01]  /*27d0*/  @!P6 IMAD.IADD R42, R42, 0x1, -R3.reuse ;  /* 0x000000012a2ae824 */ /* 0x100fe200078e0a03 */
[----:B------:R-:W-:Y:S01]  /*27e0*/  ISETP.GT.U32.AND P6, PT, R3, R41, PT ;  /* 0x000000290300720c */ /* 0x000fe20003fc4070 */
[----:B------:R-:W-:Y:S02]  /*27f0*/  @!P2 IMAD.IADD R43, R43, 0x1, -R3 ;  /* 0x000000012b2ba824 */ /* 0x000fe400078e0a03 */
[----:B------:R-:W-:-:S03]  /*2800*/  IMAD.HI.U32 R45, R6, R48, RZ ;  /* 0x00000030062d7227 */ /* 0x000fc600078e00ff */
[C---:B------:R-:W-:Y:S01]  /*2810*/  ISETP.GT.U32.AND P2, PT, R3.reuse, R43, PT ;  /* 0x0000002b0300720c */ /* 0x040fe20003f44070 */
[----:B------:R-:W-:Y:S02]  /*2820*/  IMAD R44, R3, R44, R46 ;  /* 0x0000002c032c7224 */ /* 0x000fe400078e022e */
[----:B------:R-:W-:Y:S02]  /*2830*/  IMAD.MOV R45, RZ, RZ, -R45 ;  /* 0x000000ffff2d7224 */ /* 0x000fe400078e0a2d */
[--C-:B------:R-:W-:Y:S01]  /*2840*/  @!P5 IMAD.IADD R39, R39, 0x1, -R3.reuse ;  /* 0x000000012727d824 */ /* 0x100fe200078e0a03 */
[----:B------:R-:W-:Y:S01]  /*2850*/  ISETP.GE.AND P5, PT, R50, RZ, PT ;  /* 0x000000ff3200720c */ /* 0x000fe20003fa6270 */
[----:B------:R-:W-:Y:S01]  /*2860*/  @!P6 IMAD.IADD R41, R41, 0x1, -R3 ;  /* 0x000000012929e824 */ /* 0x000fe200078e0a03 */
[C---:B------:R-:W-:Y:S01]  /*2870*/  ISETP.GT.U32.AND P6, PT, R3.reuse, R44, PT ;  /* 0x0000002c0300720c */ /* 0x040fe20003fc4070 */
[----:B------:R-:W-:Y:S01]  /*2880*/  IMAD R45, R3, R45, R48 ;  /* 0x0000002d032d7224 */ /* 0x000fe200078e0230 */
[----:B------:R-:W-:Y:S01]  /*2890*/  IABS R50, R55 ;  /* 0x0000003700327213 */ /* 0x000fe20000000000 */
[----:B------:R-:W-:Y:S01]  /*28a0*/  @!P3 IMAD.MOV R37, RZ, RZ, -R37 ;  /* 0x000000ffff25b224 */ /* 0x000fe200078e0a25 */
[----:B------:R-:W-:Y:S01]  /*28b0*/  ISETP.GE.AND P3, PT, R49, RZ, PT ;  /* 0x000000ff3100720c */ /* 0x000fe20003f66270 */
[----:B------:R-:W-:Y:S01]  /*28c0*/  @!P2 IMAD.IADD R43, R43, 0x1, -R3 ;  /* 0x000000012b2ba824 */ /* 0x000fe200078e0a03 */
[C---:B------:R-:W-:Y:S01]  /*28d0*/  ISETP.GT.U32.AND P2, PT, R3.reuse, R45, PT ;  /* 0x0000002d0300720c */ /* 0x040fe20003f44070 */
[----:B------:R-:W-:Y:S01]  /*28e0*/  @!P4 IMAD.MOV R39, RZ, RZ, -R39 ;  /* 0x000000ffff27c224 */ /* 0x000fe200078e0a27 */
[----:B------:R-:W-:Y:S01]  /*28f0*/  ISETP.GT.U32.AND P4, PT, R3, R42, PT ;  /* 0x0000002a0300720c */ /* 0x000fe20003f84070 */
[----:B------:R-:W-:Y:S01]  /*2900*/  IMAD.HI.U32 R48, R6, R50, RZ ;  /* 0x0000003206307227 */ /* 0x000fe200078e00ff */
[----:B------:R-:W-:-:S03]  /*2910*/  IABS R49, R54 ;  /* 0x0000003600317213 */ /* 0x000fc60000000000 */
[----:B------:R-:W-:Y:S01]  /*2920*/  @!P6 IMAD.IADD R44, R44, 0x1, -R3 ;  /* 0x000000012c2ce824 */ /* 0x000fe200078e0a03 */
[----:B------:R-:W-:Y:S01]  /*2930*/  ISETP.GE.AND P6, PT, R53, RZ, PT ;  /* 0x000000ff3500720c */ /* 0x000fe20003fc6270 */
[----:B------:R-:W-:Y:S01]  /*2940*/  IMAD.HI.U32 R46, R6, R49, RZ ;  /* 0x00000031062e7227 */ /* 0x000fe200078e00ff */
[----:B------:R-:W-:-:S03]  /*2950*/  IABS R53, R57 ;  /* 0x0000003900357213 */ /* 0x000fc60000000000 */
[----:B------:R-:W-:Y:S02]  /*2960*/  IMAD.MOV R48, RZ, RZ, -R48 ;  /* 0x000000ffff307224 */ /* 0x000fe400078e0a30 */
[--C-:B------:R-:W-:Y:S02]  /*2970*/  @!P2 IMAD.IADD R45, R45, 0x1, -R3.reuse ;  /* 0x000000012d2da824 */ /* 0x100fe400078e0a03 */
[----:B------:R-:W-:Y:S01]  /*2980*/  @!P0 IMAD.MOV R40, RZ, RZ, -R40 ;  /* 0x000000ffff288224 */ /* 0x000fe200078e0a28 */
[C---:B------:R-:W-:Y:S01]  /*2990*/  ISETP.GT.U32.AND P0, PT, R3.reuse, R44, PT ;  /* 0x0000002c0300720c */ /* 0x040fe20003f04070 */
[----:B------:R-:W-:Y:S02]  /*29a0*/  IMAD.MOV R46, RZ, RZ, -R46 ;  /* 0x000000ffff2e7224 */ /* 0x000fe400078e0a2e */
[----:B------:R-:W-:Y:S01]  /*29b0*/  @!P4 IMAD.IADD R42, R42, 0x1, -R3 ;  /* 0x000000012a2ac824 */ /* 0x000fe200078e0a03 */
[----:B------:R-:W-:Y:S01]  /*29c0*/  ISETP.GE.AND P4, PT, R52, RZ, PT ;  /* 0x000000ff3400720c */ /* 0x000fe20003f86270 */
[----:B------:R-:W-:-:S02]  /*29d0*/  IMAD R48, R3, R48, R50 ;  /* 0x0000003003307224 */ /* 0x000fc400078e0232 */
[----:B------:R-:W-:Y:S01]  /*29e0*/  @!P3 IMAD.MOV R41, RZ, RZ, -R41 ;  /* 0x000000ffff29b224 */ /* 0x000fe200078e0a29 */
[C---:B------:R-:W-:Y:S01]  /*29f0*/  ISETP.GT.U32.AND P3, PT, R3.reuse, R45, PT ;  /* 0x0000002d0300720c */ /* 0x040fe20003f64070 */
[----:B------:R-:W-:Y:S02]  /*2a00*/  IMAD R46, R3, R46, R49 ;  /* 0x0000002e032e7224 */ /* 0x000fe400078e0231 */
[----:B------:R-:W-:-:S03]  /*2a10*/  IMAD.HI.U32 R49, R6, R51, RZ ;  /* 0x0000003306317227 */ /* 0x000fc600078e00ff */
[C---:B------:R-:W-:Y:S01]  /*2a20*/  ISETP.GT.U32.AND P2, PT, R3.reuse, R46, PT ;  /* 0x0000002e0300720c */ /* 0x040fe20003f44070 */
[----:B------:R-:W-:Y:S01]  /*2a30*/  @!P5 IMAD.MOV R42, RZ, RZ, -R42 ;  /* 0x000000ffff2ad224 */ /* 0x000fe200078e0a2a */
[----:B------:R-:W-:Y:S01]  /*2a40*/  ISETP.GT.U32.AND P5, PT, R3, R48, PT ;  /* 0x000000300300720c */ /* 0x000fe20003fa4070 */
[----:B------:R-:W-:-:S04]  /*2a50*/  IMAD.HI.U32 R50, R6, R53, RZ ;  /* 0x0000003506327227 */ /* 0x000fc800078e00ff */
[----:B------:R-:W-:Y:S02]  /*2a60*/  IMAD.MOV R52, RZ, RZ, -R49 ;  /* 0x000000ffff347224 */ /* 0x000fe400078e0a31 */
[----:B------:R-:W-:Y:S01]  /*2a70*/  @!P1 IMAD.MOV R43, RZ, RZ, -R43 ;  /* 0x000000ffff2b9224 */ /* 0x000fe200078e0a2b */
[----:B------:R-:W-:Y:S01]  /*2a80*/  ISETP.GE.AND P1, PT, R54, RZ, PT ;  /* 0x000000ff3600720c */ /* 0x000fe20003f26270 */
[----:B------:R-:W-:Y:S02]  /*2a90*/  IMAD.MOV R54, RZ, RZ, -R50 ;  /* 0x000000ffff367224 */ /* 0x000fe400078e0a32 */
[----:B------:R-:W-:Y:S01]  /*2aa0*/  @!P0 IMAD.IADD R44, R44, 0x1, -R3 ;  /* 0x000000012c2c8824 */ /* 0x000fe200078e0a03 */
[----:B------:R-:W-:Y:S01]  /*2ab0*/  ISETP.GE.AND P0, PT, R55, RZ, PT ;  /* 0x000000ff3700720c */ /* 0x000fe20003f06270 */
[----:B------:R-:W-:Y:S01]  /*2ac0*/  IMAD R50, R3, R52, R51 ;  /* 0x0000003403327224 */ /* 0x000fe200078e0233 */
[----:B------:R-:W-:Y:S01]  /*2ad0*/  LOP3.LUT R51, R5, 0x2a, RZ, 0xfc, !PT ;  /* 0x0000002a05337812 */ /* 0x000fe200078efcff */
[----:B------:R-:W-:Y:S01]  /*2ae0*/  @!P3 IMAD.IADD R45, R45, 0x1, -R3 ;  /* 0x000000012d2db824 */ /* 0x000fe200078e0a03 */
[----:B------:R-:W-:Y:S01]  /*2af0*/  ISETP.GE.AND P3, PT, R56, RZ, PT ;  /* 0x000000ff3800720c */ /* 0x000fe20003f66270 */
[----:B------:R-:W-:Y:S01]  /*2b00*/  IMAD R52, R3, R54, R53 ;  /* 0x0000003603347224 */ /* 0x000fe200078e0235 */
[----:B------:R-:W-:Y:S01]  /*2b10*/  LOP3.LUT R53, R5, 0x28, RZ, 0xfc, !PT ;  /* 0x0000002805357812 */ /* 0x000fe200078efcff */
[----:B------:R-:W-:Y:S01]  /*2b20*/  @!P4 IMAD.MOV R44, RZ, RZ, -R44 ;  /* 0x000000ffff2cc224 */ /* 0x000fe200078e0a2c */
[C---:B------:R-:W-:Y:S01]  /*2b30*/  ISETP.GT.U32.AND P4, PT, R3.reuse, R50, PT ;  /* 0x000000320300720c */ /* 0x040fe20003f84070 */
[----:B------:R-:W-:Y:S01]  /*2b40*/  @!P5 IMAD.IADD R48, R48, 0x1, -R3 ;  /* 0x000000013030d824 */ /* 0x000fe200078e0a03 */
[----:B------:R-:W-:Y:S01]  /*2b50*/  IABS R54, R51 ;  /* 0x0000003300367213 */ /* 0x000fe20000000000 */
[----:B------:R-:W-:Y:S01]  /*2b60*/  @!P6 IMAD.MOV R45, RZ, RZ, -R45 ;  /* 0x000000ffff2de224 */ /* 0x000fe200078e0a2d */
[C---:B------:R-:W-:Y:S01]  /*2b70*/  ISETP.GT.U32.AND P6, PT, R3.reuse, R52, PT ;  /* 0x000000340300720c */ /* 0x040fe20003fc4070 */
[----:B------:R-:W-:Y:S01]  /*2b80*/  @!P2 IMAD.IADD R46, R46, 0x1, -R3 ;  /* 0x000000012e2ea824 */ /* 0x000fe200078e0a03 */
[----:B------:R-:W-:Y:S01]  /*2b90*/  ISETP.GT.U32.AND P5, PT, R3, R48, PT ;  /* 0x000000300300720c */ /* 0x000fe20003fa4070 */
[----:B------:R-:W-:Y:S01]  /*2ba0*/  IMAD.HI.U32 R49, R6, R54, RZ ;  /* 0x0000003606317227 */ /* 0x000fe200078e00ff */
[----:B------:R-:W-:-:S02]  /*2bb0*/  IABS R56, R53 ;  /* 0x0000003500387213 */ /* 0x000fc40000000000 */
[C---:B------:R-:W-:Y:S01]  /*2bc0*/  ISETP.GT.U32.AND P2, PT, R3.reuse, R46, PT ;  /* 0x0000002e0300720c */ /* 0x040fe20003f44070 */
[----:B------:R-:W-:Y:S01]  /*2bd0*/  IMAD.MOV R49, RZ, RZ, -R49 ;  /* 0x000000ffff317224 */ /* 0x000fe200078e0a31 */
[----:B------:R-:W-:Y:S01]  /*2be0*/  IABS R55, R59 ;  /* 0x0000003b00377213 */ /* 0x000fe20000000000 */
[--C-:B------:R-:W-:Y:S02]  /*2bf0*/  @!P4 IMAD.IADD R50, R50, 0x1, -R3.reuse ;  /* 0x000000013232c824 */ /* 0x100fe400078e0a03 */
[C---:B------:R-:W-:Y:S02]  /*2c00*/  IMAD R54, R3.reuse, R49, R54 ;  /* 0x0000003103367224 */ /* 0x040fe400078e0236 */
[--C-:B------:R-:W-:Y:S01]  /*2c10*/  @!P6 IMAD.IADD R52, R52, 0x1, -R3.reuse ;  /* 0x000000013434e824 */ /* 0x100fe200078e0a03 */
[----:B------:R-:W-:Y:S01]  /*2c20*/  ISETP.GT.U32.AND P4, PT, R3, R50, PT ;  /* 0x000000320300720c */ /* 0x000fe20003f84070 */
[----:B------:R-:W-:Y:S01]  /*2c30*/  @!P5 IMAD.IADD R48, R48, 0x1, -R3 ;  /* 0x000000013030d824 */ /* 0x000fe200078e0a03 */
[----:B------:R-:W-:Y:S01]  /*2c40*/  ISETP.GE.AND P5, PT, R51, RZ, PT ;  /* 0x000000ff3300720c */ /* 0x000fe20003fa6270 */
[----:B------:R-:W-:Y:S01]  /*2c50*/  IMAD.HI.U32 R51, R6, R56, RZ ;  /* 0x0000003806337227 */ /* 0x000fe200078e00ff */
[----:B------:R-:W-:-:S03]  /*2c60*/  ISETP.GT.U32.AND P6, PT, R3, R52, PT ;  /* 0x000000340300720c */ /* 0x000fc60003fc4070 */
[----:B------:R-:W-:Y:S02]  /*2c70*/  IMAD.MOV R51, RZ, RZ, -R51 ;  /* 0x000000ffff337224 */ /* 0x000fe400078e0a33 */
[--C-:B------:R-:W-:Y:S01]  /*2c80*/  @!P2 IMAD.IADD R46, R46, 0x1, -R3.reuse ;  /* 0x000000012e2ea824 */ /* 0x100fe200078e0a03 */
[----:B------:R-:W-:Y:S01]  /*2c90*/  ISETP.GE.AND P2, PT, R57, RZ, PT ;  /* 0x000000ff3900720c */ /* 0x000fe20003f46270 */
[----:B------:R-:W-:Y:S01]  /*2ca0*/  IMAD R56, R3, R51, R56 ;  /* 0x0000003303387224 */ /* 0x000fe200078e0238 */
[----:B------:R-:W-:Y:S01]  /*2cb0*/  LOP3.LUT R57, R5, 0x26, RZ, 0xfc, !PT ;  /* 0x0000002605397812 */ /* 0x000fe200078efcff */
[--C-:B------:R-:W-:Y:S01]  /*2cc0*/  @!P4 IMAD.IADD R50, R50, 0x1, -R3.reuse ;  /* 0x000000013232c824 */ /* 0x100fe200078e0a03 */
[C---:B------:R-:W-:Y:S01]  /*2cd0*/  ISETP.GT.U32.AND P4, PT, R3.reuse, R54, PT ;  /* 0x000000360300720c */ /* 0x040fe20003f84070 */
[----:B------:R-:W-:Y:S01]  /*2ce0*/  IMAD.MOV.U32 R51, RZ, RZ, R48 ;  /* 0x000000ffff337224 */ /* 0x000fe200078e0030 */
[----:B------:R-:W-:Y:S01]  /*2cf0*/  IABS R58, R57 ;  /* 0x00000039003a7213 */ /* 0x000fe20000000000 */
[----:B------:R-:W-:Y:S01]  /*2d00*/  @!P6 IMAD.IADD R52, R52, 0x1, -R3 ;  /* 0x000000013434e824 */ /* 0x000fe200078e0a03 */
[----:B------:R-:W-:Y:S01]  /*2d10*/  ISETP.GT.U32.AND P6, PT, R3, R56, PT ;  /* 0x000000380300720c */ /* 0x000fe20003fc4070 */
[----:B------:R-:W-:Y:S01]  /*2d20*/  @!P1 IMAD.MOV R46, RZ, RZ, -R46 ;  /* 0x000000ffff2e9224 */ /* 0x000fe200078e0a2e */
[----:B------:R-:W-:Y:S01]  /*2d30*/  ISETP.GE.AND P1, PT, R53, RZ, PT ;  /* 0x000000ff3500720c */ /* 0x000fe20003f26270 */
[----:B------:R-:W-:-:S04]  /*2d40*/  IMAD.HI.U32 R49, R6, R58, RZ ;  /* 0x0000003a06317227 */ /* 0x000fc800078e00ff */
[----:B------:R-:W-:Y:S02]  /*2d50*/  IMAD.MOV R49, RZ, RZ, -R49 ;  /* 0x000000ffff317224 */ /* 0x000fe400078e0a31 */
[--C-:B------:R-:W-:Y:S02]  /*2d60*/  @!P4 IMAD.IADD R54, R54, 0x1, -R3.reuse ;  /* 0x000000013636c824 */ /* 0x100fe400078e0a03 */
[C---:B------:R-:W-:Y:S02]  /*2d70*/  IMAD R58, R3.reuse, R49, R58 ;  /* 0x00000031033a7224 */ /* 0x040fe400078e023a */
[----:B------:R-:W-:Y:S01]  /*2d80*/  @!P6 IMAD.IADD R56, R56, 0x1, -R3 ;  /* 0x000000013838e824 */ /* 0x000fe200078e0a03 */
[C---:B------:R-:W-:Y:S01]  /*2d90*/  ISETP.GT.U32.AND P6, PT, R3.reuse, R54, PT ;  /* 0x000000360300720c */ /* 0x040fe20003fc4070 */
[----:B------:R-:W-:Y:S01]  /*2da0*/  IMAD.HI.U32 R49, R6, R55, RZ ;  /* 0x0000003706317227 */ /* 0x000fe200078e00ff */
[----:B------:R-:W-:-:S03]  /*2db0*/  ISETP.GT.U32.AND P4, PT, R3, R58, PT ;  /* 0x0000003a0300720c */ /* 0x000fc60003f84070 */
[----:B------:R-:W-:Y:S02]  /*2dc0*/  IMAD.MOV R48, RZ, RZ, -R49 ;  /* 0x000000ffff307224 */ /* 0x000fe400078e0a31 */
[----:B------:R-:W-:-:S04]  /*2dd0*/  IMAD.HI.U32 R53, R6, R60, RZ ;  /* 0x0000003c06357227 */ /* 0x000fc800078e00ff */
[C---:B------:R-:W-:Y:S02]  /*2de0*/  IMAD R48, R3.reuse, R48, R55 ;  /* 0x0000003003307224 */ /* 0x040fe400078e0237 */
[----:B------:R-:W-:Y:S02]  /*2df0*/  @!P6 IMAD.IADD R54, R54, 0x1, -R3 ;  /* 0x000000013636e824 */ /* 0x000fe400078e0a03 */
[----:B------:R-:W-:Y:S01]  /*2e00*/  IMAD.HI.U32 R49, R6, R62, RZ ;  /* 0x0000003e06317227 */ /* 0x000fe200078e00ff */
[----:B------:R-:W-:-:S03]  /*2e10*/  ISETP.GT.U32.AND P6, PT, R3, R48, PT ;  /* 0x000000300300720c */ /* 0x000fc60003fc4070 */
[----:B------:R-:W-:Y:S02]  /*2e20*/  IMAD.MOV R53, RZ, RZ, -R53 ;  /* 0x000000ffff357224 */ /* 0x000fe400078e0a35 */
[----:B------:R-:W-:Y:S02]  /*2e30*/  IMAD.MOV R49, RZ, RZ, -R49 ;  /* 0x000000ffff317224 */ /* 0x000fe400078e0a31 */
[C---:B------:R-:W-:Y:S02]  /*2e40*/  IMAD R60, R3.reuse, R53, R60 ;  /* 0x00000035033c7224 */ /* 0x040fe400078e023c */
[C---:B------:R-:W-:Y:S02]  /*2e50*/  IMAD R62, R3.reuse, R49, R62 ;  /* 0x00000031033e7224 */ /* 0x040fe400078e023e */
[----:B------:R-:W-:Y:S01]  /*2e60*/  @!P5 IMAD.MOV R54, RZ, RZ, -R54 ;  /* 0x000000ffff36d224 */ /* 0x000fe200078e0a36 */
[C---:B------:R-:W-:Y:S01]  /*2e70*/  ISETP.GT.U32.AND P5, PT, R3.reuse, R60, PT ;  /* 0x0000003c0300720c */ /* 0x040fe20003fa4070 */
[----:B------:R-:W-:Y:S01]  /*2e80*/  @!P6 IMAD.IADD R48, R48, 0x1, -R3 ;  /* 0x000000013030e824 */ /* 0x000fe200078e0a03 */
[----:B------:R-:W-:Y:S01]  /*2e90*/  ISETP.GT.U32.AND P6, PT, R3, R62, PT ;  /* 0x0000003e0300720c */ /* 0x000fe20003fc4070 */
[----:B------:R-:W-:Y:S01]  /*2ea0*/  @!P0 IMAD.MOV R51, RZ, RZ, -R51 ;  /* 0x000000ffff338224 */ /* 0x000fe200078e0a33 */
[----:B------:R-:W-:Y:S01]  /*2eb0*/  ISETP.GE.AND P0, PT, R57, RZ, PT ;  /* 0x000000ff3900720c */ /* 0x000fe20003f06270 */
[----:B------:R-:W-:Y:S01]  /*2ec0*/  @!P4 IMAD.IADD R58, R58, 0x1, -R3 ;  /* 0x000000013a3ac824 */ /* 0x000fe200078e0a03 */
[----:B------:R-:W-:Y:S01]  /*2ed0*/  LOP3.LUT R57, R5, 0x1c, RZ, 0xfc, !PT ;  /* 0x0000001c05397812 */ /* 0x000fe200078efcff */
[----:B------:R-:W-:Y:S01]  /*2ee0*/  IMAD.HI.U32 R53, R6, R64, RZ ;  /* 0x0000004006357227 */ /* 0x000fe200078e00ff */
[----:B------:R-:W-:-:S02]  /*2ef0*/  ISETP.GT.U32.AND P4, PT, R3, R56, PT ;  /* 0x000000380300720c */ /* 0x000fc40003f84070 */
[----:B------:R-:W-:Y:S01]  /*2f00*/  IABS R66, R57 ;  /* 0x0000003900427213 */ /* 0x000fe20000000000 */
[----:B------:R-:W-:Y:S02]  /*2f10*/  IMAD.MOV R53, RZ, RZ, -R53 ;  /* 0x000000ffff357224 */ /* 0x000fe400078e0a35 */
[--C-:B------:R-:W-:Y:S01]  /*2f20*/  @!P5 IMAD.IADD R60, R60, 0x1, -R3.reuse ;  /* 0x000000013c3cd824 */ /* 0x100fe200078e0a03 */
[----:B------:R-:W-:Y:S01]  /*2f30*/  ISETP.GT.U32.AND P5, PT, R3, R48, PT ;  /* 0x000000300300720c */ /* 0x000fe20003fa4070 */
[----:B------:R-:W-:Y:S02]  /*2f40*/  @!P6 IMAD.IADD R62, R62, 0x1, -R3 ;  /* 0x000000013e3ee824 */ /* 0x000fe400078e0a03 */
[----:B------:R-:W-:-:S03]  /*2f50*/  IMAD.HI.U32 R49, R6, R66, RZ ;  /* 0x0000004206317227 */ /* 0x000fc600078e00ff */
[C---:B------:R-:W-:Y:S01]  /*2f60*/  ISETP.GT.U32.AND P6, PT, R3.reuse, R62, PT ;  /* 0x0000003e0300720c */ /* 0x040fe20003fc4070 */
[----:B------:R-:W-:Y:S01]  /*2f70*/  @!P3 IMAD.MOV R50, RZ, RZ, -R50 ;  /* 0x000000ffff32b224 */ /* 0x000fe200078e0a32 */
[----:B------:R-:W-:Y:S01]  /*2f80*/  ISETP.GT.U32.AND P3, PT, R3, R58, PT ;  /* 0x0000003a0300720c */ /* 0x000fe20003f64070 */
[----:B------:R-:W-:Y:S01]  /*2f90*/  @!P2 IMAD.MOV R52, RZ, RZ, -R52 ;  /* 0x000000ffff34a224 */ /* 0x000fe200078e0a34 */
[----:B------:R-:W-:Y:S01]  /*2fa0*/  ISETP.GE.AND P2, PT, R59, RZ, PT ;  /* 0x000000ff3b00720c */ /* 0x000fe20003f46270 */
[----:B------:R-:W-:Y:S01]  /*2fb0*/  IMAD R64, R3, R53, R64 ;  /* 0x0000003503407224 */ /* 0x000fe200078e0240 */
[----:B------:R-:W-:Y:S01]  /*2fc0*/  LOP3.LUT R59, R5, 0x1a, RZ, 0xfc, !PT ;  /* 0x0000001a053b7812 */ /* 0x000fe200078efcff */
[----:B------:R-:W-:Y:S02]  /*2fd0*/  IMAD.MOV R49, RZ, RZ, -R49 ;  /* 0x000000ffff317224 */ /* 0x000fe400078e0a31 */
[--C-:B------:R-:W-:Y:S01]  /*2fe0*/  @!P4 IMAD.IADD R56, R56, 0x1, -R3.reuse ;  /* 0x000000013838c824 */ /* 0x100fe200078e0a03 */
[----:B------:R-:W-:Y:S01]  /*2ff0*/  ISETP.GE.AND P4, PT, R61, RZ, PT ;  /* 0x000000ff3d00720c */ /* 0x000fe20003f86270 */
[--C-:B------:R-:W-:Y:S01]  /*3000*/  @!P5 IMAD.IADD R48, R48, 0x1, -R3.reuse ;  /* 0x000000013030d824 */ /* 0x100fe200078e0a03 */
[C---:B------:R-:W-:Y:S01]  /*3010*/  ISETP.GT.U32.AND P5, PT, R3.reuse, R64, PT ;  /* 0x000000400300720c */ /* 0x040fe20003fa4070 */
[----:B------:R-:W-:Y:S01]  /*3020*/  IMAD R66, R3, R49, R66 ;  /* 0x0000003103427224 */ /* 0x000fe200078e0242 */
[----:B------:R-:W-:Y:S01]  /*3030*/  LOP3.LUT R61, R5, 0x18, RZ, 0xfc, !PT ;  /* 0x00000018053d7812 */ /* 0x000fe200078efcff */
[----:B------:R-:W-:Y:S01]  /*3040*/  @!P1 IMAD.MOV R56, RZ, RZ, -R56 ;  /* 0x000000ffff389224 */ /* 0x000fe200078e0a38 */
[----:B------:R-:W-:Y:S01]  /*3050*/  IABS R68, R59 ;  /* 0x0000003b00447213 */ /* 0x000fe20000000000 */
[--C-:B------:R-:W-:Y:S01]  /*3060*/  @!P6 IMAD.IADD R62, R62, 0x1, -R3.reuse ;  /* 0x000000013e3ee824 */ /* 0x100fe200078e0a03 */
[C---:B------:R-:W-:Y:S01]  /*3070*/  ISETP.GT.U32.AND P1, PT, R3.reuse, R60, PT ;  /* 0x0000003c0300720c */ /* 0x040fe20003f24070 */
[----:B------:R-:W-:Y:S01]  /*3080*/  @!P3 IMAD.IADD R58, R58, 0x1, -R3 ;  /* 0x000000013a3ab824 */ /* 0x000fe200078e0a03 */
[----:B------:R-:W-:Y:S01]  /*3090*/  IABS R70, R61 ;  /* 0x0000003d00467213 */ /* 0x000fe20000000000 */
[----:B------:R-:W-:Y:S01]  /*30a0*/  IMAD.HI.U32 R49, R6, R68, RZ ;  /* 0x0000004406317227 */ /* 0x000fe200078e00ff */
[----:B------:R-:W-:-:S02]  /*30b0*/  ISETP.GT.U32.AND P6, PT, R3, R66, PT ;  /* 0x000000420300720c */ /* 0x000fc40003fc4070 */
[----:B------:R-:W-:Y:S01]  /*30c0*/  ISETP.GE.AND P3, PT, R63, RZ, PT ;  /* 0x000000ff3f00720c */ /* 0x000fe20003f66270 */
[----:B------:R-:W-:Y:S01]  /*30d0*/  IMAD.HI.U32 R53, R6, R70, RZ ;  /* 0x0000004606357227 */ /* 0x000fe200078e00ff */
[----:B------:R-:W-:-:S03]  /*30e0*/  LOP3.LUT R63, R5, 0x16, RZ, 0xfc, !PT ;  /* 0x00000016053f7812 */ /* 0x000fc600078efcff */
[----:B------:R-:W-:Y:S01]  /*30f0*/  IMAD.MOV R49, RZ, RZ, -R49 ;  /* 0x000000ffff317224 */ /* 0x000fe200078e0a31 */
[----:B------:R-:W-:Y:S01]  /*3100*/  IABS R72, R63 ;  /* 0x0000003f00487213 */ /* 0x000fe20000000000 */
[----:B------:R-:W-:Y:S01]  /*3110*/  @!P5 IMAD.IADD R64, R64, 0x1, -R3 ;  /* 0x000000014040d824 */ /* 0x000fe200078e0a03 */
[----:B------:R-:W-:Y:S01]  /*3120*/  ISETP.GE.AND P5, PT, R57, RZ, PT ;  /* 0x000000ff3900720c */ /* 0x000fe20003fa6270 */
[----:B------:R-:W-:Y:S01]  /*3130*/  IMAD.MOV R53, RZ, RZ, -R53 ;  /* 0x000000ffff357224 */ /* 0x000fe200078e0a35 */
[----:B------:R-:W-:Y:S01]  /*3140*/  LOP3.LUT R57, R5, 0x14, RZ, 0xfc, !PT ;  /* 0x0000001405397812 */ /* 0x000fe200078efcff */
[C---:B------:R-:W-:Y:S02]  /*3150*/  IMAD R68, R3.reuse, R49, R68 ;  /* 0x0000003103447224 */ /* 0x040fe400078e0244 */
[----:B------:R-:W-:Y:S01]  /*3160*/  @!P0 IMAD.MOV R58, RZ, RZ, -R58 ;  /* 0x000000ffff3a8224 */ /* 0x000fe200078e0a3a */
[----:B------:R-:W-:Y:S01]  /*3170*/  ISETP.GT.U32.AND P0, PT, R3, R64, PT ;  /* 0x000000400300720c */ /* 0x000fe20003f04070 */
[--C-:B------:R-:W-:Y:S01]  /*3180*/  @!P1 IMAD.IADD R60, R60, 0x1, -R3.reuse ;  /* 0x000000013c3c9824 */ /* 0x100fe200078e0a03 */
[----:B------:R-:W-:Y:S01]  /*3190*/  ISETP.GE.AND P1, PT, R65, RZ, PT ;  /* 0x000000ff4100720c */ /* 0x000fe20003f26270 */
[----:B------:R-:W-:Y:S01]  /*31a0*/  IMAD R70, R3, R53, R70 ;  /* 0x0000003503467224 */ /* 0x000fe200078e0246 */
[----:B------:R-:W-:Y:S01]  /*31b0*/  LOP3.LUT R65, R5, 0x12, RZ, 0xfc, !PT ;  /* 0x0000001205417812 */ /* 0x000fe200078efcff */
[----:B------:R-:W-:Y:S01]  /*31c0*/  @!P6 IMAD.IADD R66, R66, 0x1, -R3 ;  /* 0x000000014242e824 */ /* 0x000fe200078e0a03 */
[----:B------:R-:W-:Y:S01]  /*31d0*/  ISETP.GT.U32.AND P6, PT, R3, R68, PT ;  /* 0x000000440300720c */ /* 0x000fe20003fc4070 */
[----:B------:R-:W-:Y:S01]  /*31e0*/  IMAD.HI.U32 R55, R6, R72, RZ ;  /* 0x0000004806377227 */ /* 0x000fe200078e00ff */
[----:B------:R-:W-:-:S03]  /*31f0*/  IABS R74, R65 ;  /* 0x00000041004a7213 */ /* 0x000fc60000000000 */
[----:B------:R-:W-:Y:S01]  /*3200*/  @!P4 IMAD.MOV R60, RZ, RZ, -R60 ;  /* 0x000000ffff3cc224 */ /* 0x000fe200078e0a3c */
[C---:B------:R-:W-:Y:S01]  /*3210*/  ISETP.GT.U32.AND P4, PT, R3.reuse, R70, PT ;  /* 0x000000460300720c */ /* 0x040fe20003f84070 */
[----:B------:R-:W-:Y:S02]  /*3220*/  IMAD.MOV R55, RZ, RZ, -R55 ;  /* 0x000000ffff377224 */ /* 0x000fe400078e0a37 */
[--C-:B------:R-:W-:Y:S02]  /*3230*/  @!P0 IMAD.IADD R64, R64, 0x1, -R3.reuse ;  /* 0x0000000140408824 */ /* 0x100fe400078e0a03 */
[----:B------:R-:W-:Y:S01]  /*3240*/  IMAD R72, R3, R55, R72 ;  /* 0x0000003703487224 */ /* 0x000fe200078e0248 */
[----:B------:R-:W-:Y:S01]  /*3250*/  IABS R55, R57 ;  /* 0x0000003900377213 */ /* 0x000fe20000000000 */
[----:B------:R-:W-:Y:S01]  /*3260*/  @!P6 IMAD.IADD R68, R68, 0x1, -R3 ;  /* 0x000000014444e824 */ /* 0x000fe200078e0a03 */
[----:B------:R-:W-:Y:S01]  /*3270*/  ISETP.GE.AND P6, PT, R63, RZ, PT ;  /* 0x000000ff3f00720c */ /* 0x000fe20003fc6270 */
[----:B------:R-:W-:Y:S01]  /*3280*/  IMAD.MOV.U32 R53, RZ, RZ, R48 ;  /* 0x000000ffff357224 */ /* 0x000fe200078e0030 */
[----:B------:R-:W-:Y:S01]  /*3290*/  ISETP.GT.U32.AND P0, PT, R3, R72, PT ;  /* 0x000000480300720c */ /* 0x000fe20003f04070 */
[----:B------:R-:W-:Y:S01]  /*32a0*/  IMAD.HI.U32 R48, R6, R55, RZ ;  /* 0x0000003706307227 */ /* 0x000fe200078e00ff */
[----:B------:R-:W-:-:S03]  /*32b0*/  LOP3.LUT R63, R5, 0x8, RZ, 0xfc, !PT ;  /* 0x00000008053f7812 */ /* 0x000fc600078efcff */
[----:B------:R-:W-:Y:S01]  /*32c0*/  @!P4 IMAD.IADD R70, R70, 0x1, -R3 ;  /* 0x000000014646c824 */ /* 0x000fe200078e0a03 */
[C---:B------:R-:W-:Y:S01]  /*32d0*/  ISETP.GT.U32.AND P4, PT, R3.reuse, R68, PT ;  /* 0x000000440300720c */ /* 0x040fe20003f84070 */
[----:B------:R-:W-:Y:S01]  /*32e0*/  IMAD.MOV R48, RZ, RZ, -R48 ;  /* 0x000000ffff307224 */ /* 0x000fe200078e0a30 */
[----:B------:R-:W-:Y:S01]  /*32f0*/  IABS R84, R63 ;  /* 0x0000003f00547213 */ /* 0x000fe20000000000 */
[----:B------:R-:W-:Y:S01]  /*3300*/  @!P2 IMAD.MOV R53, RZ, RZ, -R53 ;  /* 0x000000ffff35a224 */ /* 0x000fe200078e0a35 */
[C---:B------:R-:W-:Y:S01]  /*3310*/  ISETP.GT.U32.AND P2, PT, R3.reuse, R66, PT ;  /* 0x000000420300720c */ /* 0x040fe20003f44070 */
[----:B------:R-:W-:Y:S01]  /*3320*/  IMAD R48, R3, R48, R55 ;  /* 0x0000003003307224 */ /* 0x000fe200078e0237 */
[----:B------:R-:W-:Y:S01]  /*3330*/  LOP3.LUT R55, R5, 0x10, RZ, 0xfc, !PT ;  /* 0x0000001005377812 */ /* 0x000fe200078efcff */
[----:B------:R-:W-:Y:S01]  /*3340*/  @!P0 IMAD.IADD R72, R72, 0x1, -R3 ;  /* 0x0000000148488824 */ /* 0x000fe200078e0a03 */
[----:B------:R-:W-:Y:S01]  /*3350*/  ISETP.GT.U32.AND P0, PT, R3, R70, PT ;  /* 0x000000460300720c */ /* 0x000fe20003f04070 */
[----:B------:R-:W-:Y:S01]  /*3360*/  IMAD.HI.U32 R49, R6, R74, RZ ;  /* 0x0000004a06317227 */ /* 0x000fe200078e00ff */
[----:B------:R-:W-:-:S03]  /*3370*/  IABS R76, R55 ;  /* 0x00000037004c7213 */ /* 0x000fc60000000000 */
[----:B------:R-:W-:Y:S01]  /*3380*/  @!P4 IMAD.IADD R68, R68, 0x1, -R3 ;  /* 0x000000014444c824 */ /* 0x000fe200078e0a03 */
[----:B------:R-:W-:Y:S01]  /*3390*/  ISETP.GT.U32.AND P4, PT, R3, R48, PT ;  /* 0x000000300300720c */ /* 0x000fe20003f84070 */
[----:B------:R-:W-:Y:S02]  /*33a0*/  IMAD.MOV R49, RZ, RZ, -R49 ;  /* 0x000000ffff317224 */ /* 0x000fe400078e0a31 */
[--C-:B------:R-:W-:Y:S01]  /*33b0*/  @!P2 IMAD.IADD R66, R66, 0x1, -R3.reuse ;  /* 0x000000014242a824 */ /* 0x100fe200078e0a03 */
[----:B------:R-:W-:Y:S01]  /*33c0*/  ISETP.GE.AND P2, PT, R61, RZ, PT ;  /* 0x000000ff3d00720c */ /* 0x000fe20003f46270 */
[----:B------:R-:W-:Y:S01]  /*33d0*/  IMAD R74, R3, R49, R74 ;  /* 0x00000031034a7224 */ /* 0x000fe200078e024a */
[----:B------:R-:W-:Y:S01]  /*33e0*/  LOP3.LUT R61, R5, 0xa, RZ, 0xfc, !PT ;  /* 0x0000000a053d7812 */ /* 0x000fe200078efcff */
[----:B------:R-:W-:Y:S02]  /*33f0*/  @!P0 IMAD.IADD R70, R70, 0x1, -R3 ;  /* 0x0000000146468824 */ /* 0x000fe400078e0a03 */
[----:B------:R-:W-:Y:S01]  /*3400*/  IMAD.HI.U32 R49, R6, R76, RZ ;  /* 0x0000004c06317227 */ /* 0x000fe200078e00ff */
[----:B------:R-:W-:-:S02]  /*3410*/  ISETP.GT.U32.AND P0, PT, R3, R74, PT ;  /* 0x0000004a0300720c */ /* 0x000fc40003f04070 */
[----:B------:R-:W-:Y:S01]  /*3420*/  IABS R82, R61 ;  /* 0x0000003d00527213 */ /* 0x000fe20000000000 */
[----:B------:R-:W-:Y:S01]  /*3430*/  @!P3 IMAD.MOV R62, RZ, RZ, -R62 ;  /* 0x000000ffff3eb224 */ /* 0x000fe200078e0a3e */
[----:B------:R-:W-:Y:S01]  /*3440*/  ISETP.GE.AND P3, PT, R59, RZ, PT ;  /* 0x000000ff3b00720c */ /* 0x000fe20003f66270 */
[----:B------:R-:W-:Y:S01]  /*3450*/  @!P4 IMAD.IADD R48, R48, 0x1, -R3 ;  /* 0x000000013030c824 */ /* 0x000fe200078e0a03 */
[----:B------:R-:W-:Y:S01]  /*3460*/  ISETP.GE.AND P4, PT, R55, RZ, PT ;  /* 0x000000ff3700720c */ /* 0x000fe20003f86270 */
[----:B------:R-:W-:Y:S01]  /*3470*/  IMAD.MOV R55, RZ, RZ, -R49 ;  /* 0x000000ffff377224 */ /* 0x000fe200078e0a31 */
[----:B------:R-:W-:Y:S01]  /*3480*/  LOP3.LUT R59, R5, 0xc, RZ, 0xfc, !PT ;  /* 0x0000000c053b7812 */ /* 0x000fe200078efcff */
[----:B------:R-:W-:Y:S01]  /*3490*/  @!P1 IMAD.MOV R64, RZ, RZ, -R64 ;  /* 0x000000ffff409224 */ /* 0x000fe200078e0a40 */
[----:B------:R-:W-:Y:S01]  /*34a0*/  ISETP.GE.AND P1, PT, R57, RZ, PT ;  /* 0x000000ff3900720c */ /* 0x000fe20003f26270 */
[----:B------:R-:W-:Y:S01]  /*34b0*/  IMAD R76, R3, R55, R76 ;  /* 0x00000037034c7224 */ /* 0x000fe200078e024c */
[----:B------:R-:W-:Y:S01]  /*34c0*/  LOP3.LUT R57, R5, 0xe, RZ, 0xfc, !PT ;  /* 0x0000000e05397812 */ /* 0x000fe200078efcff */
[----:B------:R-:W-:Y:S01]  /*34d0*/  @!P0 IMAD.IADD R74, R74, 0x1, -R3 ;  /* 0x000000014a4a8824 */ /* 0x000fe200078e0a03 */
[----:B------:R-:W-:Y:S01]  /*34e0*/  IABS R80, R59 ;  /* 0x0000003b00507213 */ /* 0x000fe20000000000 */
[----:B------:R-:W-:Y:S01]  /*34f0*/  @!P2 IMAD.MOV R70, RZ, RZ, -R70 ;  /* 0x000000ffff46a224 */ /* 0x000fe200078e0a46 */
[----:B------:R-:W-:Y:S01]  /*3500*/  IABS R78, R57 ;  /* 0x00000039004e7213 */ /* 0x000fe20000000000 */
[----:B------:R-:W-:Y:S01]  /*3510*/  @!P3 IMAD.MOV R68, RZ, RZ, -R68 ;  /* 0x000000ffff44b224 */ /* 0x000fe200078e0a44 */
[C---:B------:R-:W-:Y:S01]  /*3520*/  ISETP.GT.U32.AND P2, PT, R3.reuse, R76, PT ;  /* 0x0000004c0300720c */ /* 0x040fe20003f44070 */
[----:B------:R-:W-:Y:S01]  /*3530*/  @!P5 IMAD.MOV R66, RZ, RZ, -R66 ;  /* 0x000000ffff42d224 */ /* 0x000fe200078e0a42 */
[C---:B------:R-:W-:Y:S01]  /*3540*/  ISETP.GT.U32.AND P3, PT, R3.reuse, R74, PT ;  /* 0x0000004a0300720c */ /* 0x040fe20003f64070 */
[----:B------:R-:W-:Y:S01]  /*3550*/  IMAD.HI.U32 R49, R6, R78, RZ ;  /* 0x0000004e06317227 */ /* 0x000fe200078e00ff */
[----:B------:R-:W-:-:S02]  /*3560*/  ISETP.GT.U32.AND P5, PT, R3, R72, PT ;  /* 0x000000480300720c */ /* 0x000fc40003fa4070 */
[----:B------:R-:W-:Y:S01]  /*3570*/  ISETP.GT.U32.AND P0, PT, R3, R48, PT ;  /* 0x000000300300720c */ /* 0x000fe20003f04070 */
[----:B------:R-:W-:Y:S02]  /*3580*/  IMAD.MOV R49, RZ, RZ, -R49 ;  /* 0x000000ffff317224 */ /* 0x000fe400078e0a31 */
[----:B------:R-:W-:-:S04]  /*3590*/  IMAD.HI.U32 R55, R6, R80, RZ ;  /* 0x0000005006377227 */ /* 0x000fc800078e00ff */
[C---:B------:R-:W-:Y:S02]  /*35a0*/  IMAD R78, R3.reuse, R49, R78 ;  /* 0x00000031034e7224 */ /* 0x040fe400078e024e */
[--C-:B------:R-:W-:Y:S02]  /*35b0*/  @!P2 IMAD.IADD R76, R76, 0x1, -R3.reuse ;  /* 0x000000014c4ca824 */ /* 0x100fe400078e0a03 */
[----:B------:R-:W-:Y:S01]  /*35c0*/  @!P3 IMAD.IADD R74, R74, 0x1, -R3 ;  /* 0x000000014a4ab824 */ /* 0x000fe200078e0a03 */
[C---:B------:R-:W-:Y:S01]  /*35d0*/  ISETP.GT.U32.AND P3, PT, R3.reuse, R78, PT ;  /* 0x0000004e0300720c */ /* 0x040fe20003f64070 */
[----:B------:R-:W-:Y:S01]  /*35e0*/  IMAD.MOV R55, RZ, RZ, -R55 ;  /* 0x000000ffff377224 */ /* 0x000fe200078e0a37 */
[----:B------:R-:W-:Y:S01]  /*35f0*/  ISETP.GT.U32.AND P2, PT, R3, R76, PT ;  /* 0x0000004c0300720c */ /* 0x000fe20003f44070 */
[----:B------:R-:W-:Y:S01]  /*3600*/  @!P5 IMAD.IADD R72, R72, 0x1, -R3 ;  /* 0x000000014848d824 */ /* 0x000fe200078e0a03 */
[----:B------:R-:W-:Y:S01]  /*3610*/  ISETP.GE.AND P5, PT, R65, RZ, PT ;  /* 0x000000ff4100720c */ /* 0x000fe20003fa6270 */
[----:B------:R-:W-:Y:S01]  /*3620*/  IMAD R80, R3, R55, R80 ;  /* 0x0000003703507224 */ /* 0x000fe200078e0250 */
[----:B------:R-:W-:Y:S01]  /*3630*/  LOP3.LUT R65, R5, 0x6, RZ, 0xfc, !PT ;  /* 0x0000000605417812 */ /* 0x000fe200078efcff */
[----:B------:R-:W-:-:S03]  /*3640*/  IMAD.HI.U32 R49, R6, R82, RZ ;  /* 0x0000005206317227 */ /* 0x000fc600078e00ff */
[----:B------:R-:W-:Y:S01]  /*3650*/  IABS R86, R65 ;  /* 0x0000004100567213 */ /* 0x000fe20000000000 */
[----:B------:R-:W-:Y:S01]  /*3660*/  @!P6 IMAD.MOV R72, RZ, RZ, -R72 ;  /* 0x000000ffff48e224 */ /* 0x000fe200078e0a48 */
[----:B------:R-:W-:Y:S01]  /*3670*/  ISETP.GE.AND P6, PT, R57, RZ, PT ;  /* 0x000000ff3900720c */ /* 0x000fe20003fc6270 */
[--C-:B------:R-:W-:Y:S02]  /*3680*/  @!P3 IMAD.IADD R78, R78, 0x1, -R3.reuse ;  /* 0x000000014e4eb824 */ /* 0x100fe400078e0a03 */
[----:B------:R-:W-:Y:S01]  /*3690*/  @!P2 IMAD.IADD R76, R76, 0x1, -R3 ;  /* 0x000000014c4ca824 */ /* 0x000fe200078e0a03 */
[C---:B------:R-:W-:Y:S01]  /*36a0*/  ISETP.GT.U32.AND P2, PT, R3.reuse, R80, PT ;  /* 0x000000500300720c */ /* 0x040fe20003f44070 */
[----:B------:R-:W-:Y:S01]  /*36b0*/  IMAD.MOV R57, RZ, RZ, -R49 ;  /* 0x000000ffff397224 */ /* 0x000fe200078e0a31 */
[----:B------:R-:W-:Y:S01]  /*36c0*/  ISETP.GT.U32.AND P3, PT, R3, R78, PT ;  /* 0x0000004e0300720c */ /* 0x000fe20003f64070 */
[----:B------:R-:W-:-:S04]  /*36d0*/  IMAD.HI.U32 R49, R6, R84, RZ ;  /* 0x0000005406317227 */ /* 0x000fc800078e00ff */
[----:B------:R-:W-:Y:S01]  /*36e0*/  @!P0 IMAD.IADD R48, R48, 0x1, -R3 ;  /* 0x0000000130308824 */ /* 0x000fe200078e0a03 */
[----:B------:R-:W-:Y:S01]  /*36f0*/  ISETP.GE.AND P0, PT, R59, RZ, PT ;  /* 0x000000ff3b00720c */ /* 0x000fe20003f06270 */
[----:B------:R-:W-:Y:S02]  /*3700*/  IMAD.MOV R59, RZ, RZ, -R49 ;  /* 0x000000ffff3b7224 */ /* 0x000fe400078e0a31 */
[C---:B------:R-:W-:Y:S02]  /*3710*/  IMAD R82, R3.reuse, R57, R82 ;  /* 0x0000003903527224 */ /* 0x040fe400078e0252 */
[C---:B------:R-:W-:Y:S01]  /*3720*/  IMAD R84, R3.reuse, R59, R84 ;  /* 0x0000003b03547224 */ /* 0x040fe200078e0254 */
[----:B------:R-:W-:Y:S01]  /*3730*/  IABS R59, R69 ;  /* 0x00000045003b7213 */ /* 0x000fe20000000000 */
[--C-:B------:R-:W-:Y:S02]  /*3740*/  @!P2 IMAD.IADD R80, R80, 0x1, -R3.reuse ;  /* 0x000000015050a824 */ /* 0x100fe400078e0a03 */
[----:B------:R-:W-:Y:S01]  /*3750*/  @!P3 IMAD.IADD R78, R78, 0x1, -R3 ;  /* 0x000000014e4eb824 */ /* 0x000fe200078e0a03 */
[C---:B------:R-:W-:Y:S01]  /*3760*/  ISETP.GT.U32.AND P2, PT, R3.reuse, R84, PT ;  /* 0x000000540300720c */ /* 0x040fe20003f44070 */
[----:B------:R-:W-:Y:S01]  /*3770*/  IMAD.HI.U32 R55, R6, R86, RZ ;  /* 0x0000005606377227 */ /* 0x000fe200078e00ff */
[----:B------:R-:W-:-:S03]  /*3780*/  ISETP.GT.U32.AND P3, PT, R3, R82, PT ;  /* 0x000000520300720c */ /* 0x000fc60003f64070 */
[----:B------:R-:W-:-:S04]  /*3790*/  IMAD.HI.U32 R49, R6, R90, RZ ;  /* 0x0000005a06317227 */ /* 0x000fc800078e00ff */
[----:B------:R-:W-:Y:S02]  /*37a0*/  IMAD.MOV R55, RZ, RZ, -R55 ;  /* 0x000000ffff377224 */ /* 0x000fe400078e0a37 */
[----:B------:R-:W-:Y:S02]  /*37b0*/  IMAD.MOV R49, RZ, RZ, -R49 ;  /* 0x000000ffff317224 */ /* 0x000fe400078e0a31 */
[----:B------:R-:W-:Y:S02]  /*37c0*/  IMAD R86, R3, R55, R86 ;  /* 0x0000003703567224 */ /* 0x000fe400078e0256 */
[----:B------:R-:W-:Y:S02]  /*37d0*/  @!P2 IMAD.IADD R84, R84, 0x1, -R3 ;  /* 0x000000015454a824 */ /* 0x000fe400078e0a03 */
[----:B------:R-:W-:Y:S02]  /*37e0*/  IMAD.MOV.U32 R55, RZ, RZ, R48 ;  /* 0x000000ffff377224 */ /* 0x000fe400078e0030 */
[----:B------:R-:W-:-:S02]  /*37f0*/  IMAD.MOV.U32 R48, RZ, RZ, R59 ;  /* 0x000000ffff307224 */ /* 0x000fc400078e003b */
[C---:B------:R-:W-:Y:S02]  /*3800*/  IMAD R90, R3.reuse, R49, R90 ;  /* 0x00000031035a7224 */ /* 0x040fe400078e025a */
[----:B------:R-:W-:Y:S01]  /*3810*/  @!P3 IMAD.IADD R82, R82, 0x1, -R3 ;  /* 0x000000015252b824 */ /* 0x000fe200078e0a03 */
[C---:B------:R-:W-:Y:S01]  /*3820*/  ISETP.GT.U32.AND P3, PT, R3.reuse, R80, PT ;  /* 0x000000500300720c */ /* 0x040fe20003f64070 */
[----:B------:R-:W-:Y:S01]  /*3830*/  @!P4 IMAD.MOV R76, RZ, RZ, -R76 ;  /* 0x000000ffff4cc224 */ /* 0x000fe200078e0a4c */
[C---:B------:R-:W-:Y:S01]  /*3840*/  ISETP.GT.U32.AND P4, PT, R3.reuse, R84, PT ;  /* 0x000000540300720c */ /* 0x040fe20003f84070 */
[----:B------:R-:W-:Y:S01]  /*3850*/  IMAD.HI.U32 R57, R6, R88, RZ ;  /* 0x0000005806397227 */ /* 0x000fe200078e00ff */
[----:B------:R-:W-:-:S03]  /*3860*/  ISETP.GT.U32.AND P2, PT, R3, R82, PT ;  /* 0x000000520300720c */ /* 0x000fc60003f44070 */
[----:B------:R-:W-:-:S04]  /*3870*/  IMAD.HI.U32 R6, R6, R48, RZ ;  /* 0x0000003006067227 */ /* 0x000fc800078e00ff */
[----:B------:R-:W-:Y:S01]  /*3880*/  @!P5 IMAD.MOV R74, RZ, RZ, -R74 ;  /* 0x000000ffff4ad224 */ /* 0x000fe200078e0a4a */
[C---:B------:R-:W-:Y:S01]  /*3890*/  ISETP.GT.U32.AND P5, PT, R3.reuse, R90, PT ;  /* 0x0000005a0300720c */ /* 0x040fe20003fa4070 */
[----:B------:R-:W-:Y:S02]  /*38a0*/  IMAD.MOV R57, RZ, RZ, -R57 ;  /* 0x000000ffff397224 */ /* 0x000fe400078e0a39 */
[----:B------:R-:W-:Y:S02]  /*38b0*/  IMAD.MOV R6, RZ, RZ, -R6 ;  /* 0x000000ffff067224 */ /* 0x000fe400078e0a06 */
[C---:B------:R-:W-:Y:S02]  /*38c0*/  IMAD R88, R3.reuse, R57, R88 ;  /* 0x0000003903587224 */ /* 0x040fe400078e0258 */
[C---:B------:R-:W-:Y:S02]  /*38d0*/  IMAD R6, R3.reuse, R6, R48 ;  /* 0x0000000603067224 */ /* 0x040fe400078e0230 */
[----:B------:R-:W-:Y:S01]  /*38e0*/  @!P1 IMAD.MOV R55, RZ, RZ, -R55 ;  /* 0x000000ffff379224 */ /* 0x000fe200078e0a37 */
[C---:B------:R-:W-:Y:S01]  /*38f0*/  ISETP.GT.U32.AND P1, PT, R3.reuse, R86, PT ;  /* 0x000000560300720c */ /* 0x040fe20003f24070 */
[--C-:B------:R-:W-:Y:S01]  /*3900*/  @!P3 IMAD.IADD R80, R80, 0x1, -R3.reuse ;  /* 0x000000015050b824 */ /* 0x100fe200078e0a03 */
[C---:B------:R-:W-:Y:S01]  /*3910*/  ISETP.GT.U32.AND P3, PT, R3.reuse, R88, PT ;  /* 0x000000580300720c */ /* 0x040fe20003f64070 */
[--C-:B------:R-:W-:Y:S01]  /*3920*/  @!P4 IMAD.IADD R84, R84, 0x1, -R3.reuse ;  /* 0x000000015454c824 */ /* 0x100fe200078e0a03 */
[----:B------:R-:W-:Y:S01]  /*3930*/  ISETP.GT.U32.AND P4, PT, R3, R6, PT ;  /* 0x000000060300720c */ /* 0x000fe20003f84070 */
[----:B------:R-:W-:Y:S01]  /*3940*/  @!P5 IMAD.IADD R90, R90, 0x1, -R3 ;  /* 0x000000015a5ad824 */ /* 0x000fe200078e0a03 */
[----:B------:R-:W-:Y:S01]  /*3950*/  ISETP.GE.AND P5, PT, R63, RZ, PT ;  /* 0x000000ff3f00720c */ /* 0x000fe20003fa6270 */
[----:B------:R-:W-:Y:S01]  /*3960*/  @!P6 IMAD.MOV R78, RZ, RZ, -R78 ;  /* 0x000000ffff4ee224 */ /* 0x000fe200078e0a4e */
[----:B------:R-:W-:Y:S01]  /*3970*/  ISETP.GE.AND P6, PT, R5, RZ, PT ;  /* 0x000000ff0500720c */ /* 0x000fe20003fc6270 */
[----:B------:R-:W-:Y:S01]  /*3980*/  @!P0 IMAD.MOV R80, RZ, RZ, -R80 ;  /* 0x000000ffff508224 */ /* 0x000fe200078e0a50 */
[----:B------:R-:W-:Y:S01]  /*3990*/  ISETP.GT.U32.AND P0, PT, R3, R90, PT ;  /* 0x0000005a0300720c */ /* 0x000fe20003f04070 */
[----:B------:R-:W-:-:S02]  /*39a0*/  IMAD.U32 R5, RZ, RZ, UR12 ;  /* 0x0000000cff057e24 */ /* 0x000fc4000f8e00ff */
[----:B------:R-:W-:Y:S02]  /*39b0*/  IMAD.U32 R48, RZ, RZ, UR12 ;  /* 0x0000000cff307e24 */ /* 0x000fe4000f8e00ff */
[----:B------:R-:W-:Y:S01]  /*39c0*/  @!P1 IMAD.IADD R86, R86, 0x1, -R3 ;  /* 0x0000000156569824 */ /* 0x000fe200078e0a03 */
[----:B------:R-:W-:Y:S01]  /*39d0*/  SHF.R.U32.HI R57, RZ, 0x4, R5 ;  /* 0x00000004ff397819 */ /* 0x000fe20000011605 */
[--C-:B------:R-:W-:Y:S02]  /*39e0*/  @!P3 IMAD.IADD R88, R88, 0x1, -R3.reuse ;  /* 0x000000015858b824 */ /* 0x100fe400078e0a03 */
[--C-:B------:R-:W-:Y:S01]  /*39f0*/  @!P4 IMAD.IADD R6, R6, 0x1, -R3.reuse ;  /* 0x000000010606c824 */ /* 0x100fe200078e0a03 */
[C---:B------:R-:W-:Y:S01]  /*3a00*/  ISETP.GT.U32.AND P1, PT, R3.reuse, R86, PT ;  /* 0x000000560300720c */ /* 0x040fe20003f24070 */
[----:B------:R-:W-:Y:S01]  /*3a10*/  VIADD R5, R48, 0x2000 ;  /* 0x0000200030057836 */ /* 0x000fe20000000000 */
[----:B------:R-:W-:Y:S01]  /*3a20*/  ISETP.GT.U32.AND P3, PT, R3, R88, PT ;  /* 0x000000580300720c */ /* 0x000fe20003f64070 */
[----:B------:R-:W-:Y:S01]  /*3a30*/  IMAD.MOV.U32 R49, RZ, RZ, RZ ;  /* 0x000000ffff317224 */ /* 0x000fe200078e00ff */
[----:B------:R-:W-:Y:S01]  /*3a40*/  SGXT.U32 R154, R57, 0xe ;  /* 0x0000000e399a781a */ /* 0x000fe20000000000 */
[--C-:B------:R-:W-:Y:S01]  /*3a50*/  @!P0 IMAD.IADD R90, R90, 0x1, -R3.reuse ;  /* 0x000000015a5a8824 */ /* 0x100fe200078e0a03 */
[----:B------:R-:W-:Y:S01]  /*3a60*/  ISETP.GT.U32.AND P4, PT, R3, R6, PT ;  /* 0x000000060300720c */ /* 0x000fe20003f84070 */
[----:B------:R-:W-:Y:S01]  /*3a70*/  @!P2 IMAD.IADD R82, R82, 0x1, -R3 ;  /* 0x000000015252a824 */ /* 0x000fe200078e0a03 */
[----:B------:R-:W-:Y:S01]  /*3a80*/  SHF.R.U32.HI R5, RZ, 0x4, R5 ;  /* 0x00000004ff057819 */ /* 0x000fe20000011605 */
[----:B------:R-:W-:Y:S01]  /*3a90*/  @!P5 IMAD.MOV R84, RZ, RZ, -R84 ;  /* 0x000000ffff54d224 */ /* 0x000fe200078e0a54 */
[----:B------:R-:W-:Y:S01]  /*3aa0*/  IADD3 R57, P0, R154, 0x2, RZ ;  /* 0x000000029a397810 */ /* 0x000fe20007f1e0ff */
[----:B------:R-:W-:Y:S01]  /*3ab0*/  @!P6 IMAD.MOV R90, RZ, RZ, -R90 ;  /* 0x000000ffff5ae224 */ /* 0x000fe200078e0a5a */
[----:B------:R-:W-:Y:S01]  /*3ac0*/  SGXT.U32 R48, R5, 0xe ;  /* 0x0000000e0530781a */ /* 0x000fe20000000000 */
[--C-:B------:R-:W-:Y:S01]  /*3ad0*/  @!P1 IMAD.IADD R86, R86, 0x1, -R3.reuse ;  /* 0x0000000156569824 */ /* 0x100fe200078e0a03 */
[----:B------:R-:W-:Y:S01]  /*3ae0*/  IADD3.X R5, R49, -0x7fffffe0, RZ, P0, !PT ;  /* 0x8000002031057810 */ /* 0x000fe200007fe4ff */
[----:B------:R-:W-:Y:S01]  /*3af0*/  @!P3 IMAD.IADD R88, R88, 0x1, -R3 ;  /* 0x000000015858b824 */ /* 0x000fe200078e0a03 */
[----:B------:R-:W-:-:S02]  /*3b00*/  ISETP.GE.AND P0, PT, R69, RZ, PT ;  /* 0x000000ff4500720c */ /* 0x000fc40003f06270 */
[----:B------:R-:W-:Y:S01]  /*3b10*/  ISETP.GE.AND P2, PT, R61, RZ, PT ;  /* 0x000000ff3d00720c */ /* 0x000fe20003f46270 */
[----:B------:R-:W-:Y:S01]  /*3b20*/  @!P4 IMAD.IADD R6, R6, 0x1, -R3 ;  /* 0x000000010606c824 */ /* 0x000fe200078e0a03 */
[----:B------:R-:W-:Y:S02]  /*3b30*/  ISETP.GE.AND P1, PT, R65, RZ, PT ;  /* 0x000000ff4100720c */ /* 0x000fe40003f26270 */
[----:B------:R-:W-:Y:S02]  /*3b40*/  ISETP.GE.AND P3, PT, R67, RZ, PT ;  /* 0x000000ff4300720c */ /* 0x000fe40003f66270 */
[C---:B------:R-:W-:Y:S02]  /*3b50*/  R2UR UR6, R48.reuse ;  /* 0x00000000300672ca */ /* 0x040fe400000e0000 */
[----:B------:R-:W-:Y:S02]  /*3b60*/  R2UR UR10, R48 ;  /* 0x00000000300a72ca */ /* 0x000fe400000e0000 */
[----:B------:R-:W-:-:S02]  /*3b70*/  ISETP.NE.AND P4, PT, R47, RZ, PT ;  /* 0x000000ff2f00720c */ /* 0x000fc40003f85270 */
[----:B------:R-:W-:Y:S01]  /*3b80*/  LOP3.LUT R48, RZ, R47, RZ, 0x33, !PT ;  /* 0x0000002fff307212 */ /* 0x000fe200078e33ff */
[----:B------:R-:W-:Y:S01]  /*3b90*/  @!P2 IMAD.MOV R82, RZ, RZ, -R82 ;  /* 0x000000ffff52a224 */ /* 0x000fe200078e0a52 */
[----:B------:R-:W-:Y:S01]  /*3ba0*/  R2UR UR9, R5 ;  /* 0x00000000050972ca */ /* 0x000fe200000e0000 */
[----:B------:R-:W-:Y:S01]  /*3bb0*/  IMAD.MOV.U32 R5, RZ, RZ, R6 ;  /* 0x000000ffff057224 */ /* 0x000fe200078e0006 */
[C---:B------:R-:W-:Y:S01]  /*3bc0*/  SEL R8, R48.reuse, R8, !P4 ;  /* 0x0000000830087207 */ /* 0x040fe20006000000 */
[----:B------:R-:W-:Y:S01]  /*3bd0*/  @!P1 IMAD.MOV R86, RZ, RZ, -R86 ;  /* 0x000000ffff569224 */ /* 0x000fe200078e0a56 */
[C---:B------:R-:W-:Y:S01]  /*3be0*/  SEL R7, R48.reuse, R7, !P4 ;  /* 0x0000000730077207 */ /* 0x040fe20006000000 */
[----:B------:R-:W-:Y:S01]  /*3bf0*/  @!P0 IMAD.MOV R5, RZ, RZ, -R5 ;  /* 0x000000ffff058224 */ /* 0x000fe200078e0a05 */
[----:B------:R-:W-:Y:S01]  /*3c00*/  SEL R9, R48, R9, !P4 ;  /* 0x0000000930097207 */ /* 0x000fe20006000000 */
[----:B------:R-:W-:Y:S01]  /*3c10*/  IMAD R8, R8, UR4, RZ ;  /* 0x0000000408087c24 */ /* 0x000fe2000f8e02ff */
[C---:B------:R-:W-:Y:S01]  /*3c20*/  SEL R10, R48.reuse, R10, !P4 ;  /* 0x0000000a300a7207 */ /* 0x040fe20006000000 */
[----:B------:R-:W-:Y:S01]  /*3c30*/  IMAD R7, R7, UR4, RZ ;  /* 0x0000000407077c24 */ /* 0x000fe2000f8e02ff */
[C---:B------:R-:W-:Y:S01]  /*3c40*/  SEL R3, R48.reuse, R11, !P4 ;  /* 0x0000000b30037207 */ /* 0x040fe20006000000 */
[----:B------:R-:W-:Y:S01]  /*3c50*/  IMAD R9, R9, UR4, RZ ;  /* 0x0000000409097c24 */ /* 0x000fe2000f8e02ff */
[----:B------:R-:W-:Y:S01]  /*3c60*/  SEL R13, R48, R13, !P4 ;  /* 0x0000000d300d7207 */ /* 0x000fe20006000000 */
[----:B------:R-:W-:Y:S01]  /*3c70*/  @!P3 IMAD.MOV R88, RZ, RZ, -R88 ;  /* 0x000000ffff58b224 */ /* 0x000fe200078e0a58 */
[----:B------:R-:W-:Y:S01]  /*3c80*/  IADD3 R6, P0, R0, UR16, RZ ;  /* 0x0000001000067c10 */ /* 0x000fe2000ff1e0ff */
[----:B------:R-:W-:Y:S01]  /*3c90*/  IMAD R47, R10, UR4, RZ ;  /* 0x000000040a2f7c24 */ /* 0x000fe2000f8e02ff */
[C---:B------:R-:W-:Y:S01]  /*3ca0*/  SEL R14, R48.reuse, R14, !P4 ;  /* 0x0000000e300e7207 */ /* 0x040fe20006000000 */
[----:B------:R-:W-:Y:S01]  /*3cb0*/  IMAD R212, R3, UR4, RZ ;  /* 0x0000000403d47c24 */ /* 0x000fe2000f8e02ff */
[C---:B------:R-:W-:Y:S01]  /*3cc0*/  SEL R16, R48.reuse, R16, !P4 ;  /* 0x0000001030107207 */ /* 0x040fe20006000000 */
[----:B------:R-:W-:Y:S01]  /*3cd0*/  IMAD R215, R13, UR4, RZ ;  /* 0x000000040dd77c24 */ /* 0x000fe2000f8e02ff */
[----:B------:R-:W-:Y:S01]  /*3ce0*/  SEL R15, R48, R15, !P4 ;  /* 0x0000000f300f7207 */ /* 0x000fe20006000000 */
[----:B------:R-:W-:Y:S01]  /*3cf0*/  IMAD R219, R14, UR4, RZ ;  /* 0x000000040edb7c24 */ /* 0x000fe2000f8e02ff */
[----:B------:R-:W-:Y:S01]  /*3d00*/  SEL R17, R48, R17, !P4 ;  /* 0x0000001130117207 */ /* 0x000fe20006000000 */
[----:B------:R-:W-:Y:S01]  /*3d10*/  IMAD R227, R16, UR4, RZ ;  /* 0x0000000410e37c24 */ /* 0x000fe2000f8e02ff */
[----:B------:R-:W-:Y:S01]  /*3d20*/  SEL R18, R48, R18, !P4 ;  /* 0x0000001230127207 */ /* 0x000fe20006000000 */
[----:B------:R-:W-:Y:S01]  /*3d30*/  IMAD R223, R15, UR4, RZ ;  /* 0x000000040fdf7c24 */ /* 0x000fe2000f8e02ff */
[----:B------:R-:W-:Y:S01]  /*3d40*/  LEA.HI.X.SX32 R11, R0, UR17, 0x1, P0 ;  /* 0x00000011000b7c11 */ /* 0x000fe200080f0eff */
[----:B------:R-:W-:Y:S01]  /*3d50*/  ULDC.64 UR16, c[0x0][0x218] ;  /* 0x0000860000107ab9 */ /* 0x000fe20000000a00 */
[----:B------:R-:W-:Y:S01]  /*3d60*/  SEL R19, R48, R19, !P4 ;  /* 0x0000001330137207 */ /* 0x000fe20006000000 */
[----:B------:R-:W-:Y:S01]  /*3d70*/  IMAD R233, R18, UR4, RZ ;  /* 0x0000000412e97c24 */ /* 0x000fe2000f8e02ff */
[----:B------:R-:W-:-:S02]  /*3d80*/  SHF.R.S32.HI R10, RZ, 0x1f, R8 ;  /* 0x0000001fff0a7819 */ /* 0x000fc40000011408 */
[----:B------:R-:W-:Y:S01]  /*3d90*/  IADD3 R13, P6, R8, UR16, RZ ;  /* 0x00000010080d7c10 */ /* 0x000fe2000ffde0ff */
[----:B------:R-:W-:Y:S01]  /*3da0*/  IMAD R19, R19, UR4, RZ ;  /* 0x0000000413137c24 */ /* 0x000fe2000f8e02ff */
[----:B------:R-:W-:Y:S01]  /*3db0*/  R2UR UR11, R49 ;  /* 0x00000000310b72ca */ /* 0x000fe200000e0000 */
[----:B------:R-:W-:Y:S01]  /*3dc0*/  IMAD R49, R17, UR4, RZ ;  /* 0x0000000411317c24 */ /* 0x000fe2000f8e02ff */
[----:B------:R-:W-:Y:S02]  /*3dd0*/  SEL R22, R48, R22, !P4 ;  /* 0x0000001630167207 */ /* 0x000fe40006000000 */
[----:B------:R-:W-:Y:S02]  /*3de0*/  SHF.R.S32.HI R16, RZ, 0x1f, R7 ;  /* 0x0000001fff107819 */ /* 0x000fe40000011407 */
[----:B------:R-:W-:Y:S01]  /*3df0*/  IADD3 R0, P2, R7, UR16, RZ ;  /* 0x0000001007007c10 */ /* 0x000fe2000ff5e0ff */
[----:B------:R-:W-:Y:S01]  /*3e00*/  IMAD R22, R22, UR4, RZ ;  /* 0x0000000416167c24 */ /* 0x000fe2000f8e02ff */
[----:B------:R-:W-:-:S02]  /*3e10*/  SHF.R.S32.HI R8, RZ, 0x1f, R9 ;  /* 0x0000001fff087819 */ /* 0x000fc40000011409 */
[----:B------:R-:W-:Y:S02]  /*3e20*/  IADD3 R14, P1, R9, UR16, RZ ;  /* 0x00000010090e7c10 */ /* 0x000fe4000ff3e0ff */
[C---:B------:R-:W-:Y:S02]  /*3e30*/  SEL R20, R48.reuse, R20, !P4 ;  /* 0x0000001430147207 */ /* 0x040fe40006000000 */
[C---:B------:R-:W-:Y:S02]  /*3e40*/  SEL R21, R48.reuse, R21, !P4 ;  /* 0x0000001530157207 */ /* 0x040fe40006000000 */
[----:B------:R-:W-:Y:S01]  /*3e50*/  SEL R23, R48, R23, !P4 ;  /* 0x0000001730177207 */ /* 0x000fe20006000000 */
[----:B------:R-:W-:Y:S01]  /*3e60*/  IMAD R20, R20, UR4, RZ ;  /* 0x0000000414147c24 */ /* 0x000fe2000f8e02ff */
[C---:B------:R-:W-:Y:S01]  /*3e70*/  SEL R24, R48.reuse, R24, !P4 ;  /* 0x0000001830187207 */ /* 0x040fe20006000000 */
[----:B------:R-:W-:Y:S01]  /*3e80*/  IMAD R21, R21, UR4, RZ ;  /* 0x0000000415157c24 */ /* 0x000fe2000f8e02ff */
[C---:B------:R-:W-:Y:S01]  /*3e90*/  SEL R25, R48.reuse, R25, !P4 ;  /* 0x0000001930197207 */ /* 0x040fe20006000000 */
[----:B------:R-:W-:Y:S01]  /*3ea0*/  IMAD R23, R23, UR4, RZ ;  /* 0x0000000417177c24 */ /* 0x000fe2000f8e02ff */
[----:B------:R-:W-:Y:S01]  /*3eb0*/  SEL R26, R48, R26, !P4 ;  /* 0x0000001a301a7207 */ /* 0x000fe20006000000 */
        /* <DEDUP_REMOVED lines=89> */
[----:B------:R-:W-:Y:S01]  /*4450*/  SHF.R.S32.HI R7, RZ, 0x1f, R47 ;  /* 0x0000001fff077819 */ /* 0x000fe2000001142f */
[----:B------:R-:W-:Y:S01]  /*4460*/  IMAD R17, R88, UR4, RZ ;  /* 0x0000000458117c24 */ /* 0x000fe2000f8e02ff */
[----:B------:R-:W-:Y:S01]  /*4470*/  IADD3 R15, P0, R47, UR16, RZ ;  /* 0x000000102f0f7c10 */ /* 0x000fe2000ff1e0ff */
[----:B------:R-:W-:Y:S01]  /*4480*/  IMAD R5, R5, UR4, RZ ;  /* 0x0000000405057c24 */ /* 0x000fe2000f8e02ff */
[----:B------:R-:W-:-:S02]  /*4490*/  SHF.R.S32.HI R211, RZ, 0x1f, R212 ;  /* 0x0000001fffd37819 */ /* 0x000fc400000114d4 */
[----:B------:R-:W-:Y:S02]  /*44a0*/  CS2R R88, SRZ ;  /* 0x0000000000587805 */ /* 0x000fe4000001ff00 */
[----:B------:R-:W-:Y:S02]  /*44b0*/  SEL R48, R48, R90, !P4 ;  /* 0x0000005a30307207 */ /* 0x000fe40006000000 */
[----:B------:R-:W-:Y:S02]  /*44c0*/  CS2R R90, SRZ ;  /* 0x00000000005a7805 */ /* 0x000fe4000001ff00 */
[----:B------:R-:W-:Y:S02]  /*44d0*/  IADD3 R212, P5, R212, UR16, RZ ;  /* 0x00000010d4d47c10 */ /* 0x000fe4000ffbe0ff */
[----:B------:R-:W-:Y:S02]  /*44e0*/  CS2R R86, SRZ ;  /* 0x0000000000567805 */ /* 0x000fe4000001ff00 */
[----:B------:R-:W-:Y:S01]  /*44f0*/  SHF.R.S32.HI R213, RZ, 0x1f, R215 ;  /* 0x0000001fffd57819 */ /* 0x000fe200000114d7 */
[----:B------:R-:W-:Y:S01]  /*4500*/  IMAD R3, R48, UR4, RZ ;  /* 0x0000000430037c24 */ /* 0x000fe2000f8e02ff */
[----:B------:R-:W-:Y:S01]  /*4510*/  IADD3 R215, P4, R215, UR16, RZ ;  /* 0x00000010d7d77c10 */ /* 0x000fe2000ff9e0ff */
[----:B------:R-:W-:Y:S01]  /*4520*/  IMAD.MOV.U32 R48, RZ, RZ, RZ ;  /* 0x000000ffff307224 */ /* 0x000fe200078e00ff */
[----:B------:R-:W-:Y:S01]  /*4530*/  SHF.R.S32.HI R225, RZ, 0x1f, R227 ;  /* 0x0000001fffe17819 */ /* 0x000fe200000114e3 */
[----:B------:R-:W-:Y:S01]  /*4540*/  UMOV UR4, 0xfffffffe ;  /* 0xfffffffe00047882 */ /* 0x000fe20000000000 */
[----:B------:R-:W-:Y:S01]  /*4550*/  IADD3.X R8, R8, UR17, RZ, P1, !PT ;  /* 0x0000001108087c10 */ /* 0x000fe20008ffe4ff */
[----:B------:R-:W-:Y:S01]  /*4560*/  UIADD3.64 UR10, UR10, -UR4, URZ ;  /* 0x800000040a0a7297 */ /* 0x000fe2000fffe03f */
[----:B------:R-:W-:-:S02]  /*4570*/  IADD3 R227, P1, R227, UR16, RZ ;  /* 0x00000010e3e37c10 */ /* 0x000fc4000ff3e0ff */
[----:B------:R-:W-:Y:S02]  /*4580*/  IADD3.X R7, R7, UR17, RZ, P0, !PT ;  /* 0x0000001107077c10 */ /* 0x000fe400087fe4ff */
[----:B------:R-:W-:Y:S02]  /*4590*/  SHF.R.S32.HI R229, RZ, 0x1f, R49 ;  /* 0x0000001fffe57819 */ /* 0x000fe40000011431 */
[----:B------:R-:W-:Y:S01]  /*45a0*/  IADD3 R9, P0, R49, UR16, RZ ;  /* 0x0000001031097c10 */ /* 0x000fe2000ff1e0ff */
[----:B------:R-:W-:Y:S01]  /*45b0*/  IMAD.MOV.U32 R49, RZ, RZ, RZ ;  /* 0x000000ffff317224 */ /* 0x000fe200078e00ff */
[----:B------:R-:W-:Y:S02]  /*45c0*/  SHF.R.S32.HI R231, RZ, 0x1f, R233 ;  /* 0x0000001fffe77819 */ /* 0x000fe400000114e9 */
[----:B------:R-:W-:Y:S02]  /*45d0*/  IADD3.X R211, R211, UR17, RZ, P5, !PT ;  /* 0x00000011d3d37c10 */ /* 0x000fe4000affe4ff */
[----:B------:R-:W-:-:S02]  /*45e0*/  IADD3 R233, P5, R233, UR16, RZ ;  /* 0x00000010e9e97c10 */ /* 0x000fc4000ffbe0ff */
[----:B------:R-:W-:Y:S02]  /*45f0*/  IADD3.X R213, R213, UR17, RZ, P4, !PT ;  /* 0x00000011d5d57c10 */ /* 0x000fe4000a7fe4ff */
[----:B------:R-:W-:Y:S02]  /*4600*/  SHF.R.S32.HI R217, RZ, 0x1f, R219 ;  /* 0x0000001fffd97819 */ /* 0x000fe400000114db */
[----:B------:R-:W-:Y:S02]  /*4610*/  IADD3.X R16, R16, UR17, RZ, P2, !PT ;  /* 0x0000001110107c10 */ /* 0x000fe400097fe4ff */
[----:B------:R-:W-:Y:S02]  /*4620*/  SHF.R.S32.HI R221, RZ, 0x1f, R223 ;  /* 0x0000001fffdd7819 */ /* 0x000fe400000114df */
[----:B------:R-:W-:Y:S02]  /*4630*/  SHF.R.S32.HI R235, RZ, 0x1f, R19 ;  /* 0x0000001fffeb7819 */ /* 0x000fe40000011413 */
[----:B------:R-:W-:-:S02]  /*4640*/  IADD3 R236, P4, R19, UR16, RZ ;  /* 0x0000001013ec7c10 */ /* 0x000fc4000ff9e0ff */
[----:B------:R-:W-:Y:S02]  /*4650*/  IADD3 R219, P3, R219, UR16, RZ ;  /* 0x00000010dbdb7c10 */ /* 0x000fe4000ff7e0ff */
[----:B------:R-:W-:Y:S02]  /*4660*/  IADD3 R223, P2, R223, UR16, RZ ;  /* 0x00000010dfdf7c10 */ /* 0x000fe4000ff5e0ff */
[----:B------:R-:W-:Y:S02]  /*4670*/  IADD3.X R225, R225, UR17, RZ, P1, !PT ;  /* 0x00000011e1e17c10 */ /* 0x000fe40008ffe4ff */
[----:B------:R-:W-:Y:S02]  /*4680*/  SHF.R.S32.HI R241, RZ, 0x1f, R22 ;  /* 0x0000001ffff17819 */ /* 0x000fe40000011416 */
[----:B------:R-:W-:Y:S02]  /*4690*/  IADD3 R242, P1, R22, UR16, RZ ;  /* 0x0000001016f27c10 */ /* 0x000fe4000ff3e0ff */
[----:B------:R-:W-:-:S02]  /*46a0*/  IADD3.X R229, R229, UR17, RZ, P0, !PT ;  /* 0x00000011e5e57c10 */ /* 0x000fc400087fe4ff */
[----:B------:R-:W-:Y:S02]  /*46b0*/  SHF.R.S32.HI R243, RZ, 0x1f, R23 ;  /* 0x0000001ffff37819 */ /* 0x000fe40000011417 */
[----:B------:R-:W-:Y:S02]  /*46c0*/  IADD3 R244, P0, R23, UR16, RZ ;  /* 0x0000001017f47c10 */ /* 0x000fe4000ff1e0ff */
[----:B------:R-:W-:Y:S02]  /*46d0*/  IADD3.X R231, R231, UR17, RZ, P5, !PT ;  /* 0x00000011e7e77c10 */ /* 0x000fe4000affe4ff */
[----:B------:R-:W-:Y:S02]  /*46e0*/  SHF.R.S32.HI R245, RZ, 0x1f, R24 ;  /* 0x0000001ffff57819 */ /* 0x000fe40000011418 */
[----:B------:R-:W-:Y:S02]  /*46f0*/  IADD3 R246, P5, R24, UR16, RZ ;  /* 0x0000001018f67c10 */ /* 0x000fe4000ffbe0ff */
[----:B------:R-:W-:-:S02]  /*4700*/  IADD3.X R235, R235, UR17, RZ, P4, !PT ;  /* 0x00000011ebeb7c10 */ /* 0x000fc4000a7fe4ff */
[----:B------:R-:W-:Y:S02]  /*4710*/  IADD3.X R217, R217, UR17, RZ, P3, !PT ;  /* 0x00000011d9d97c10 */ /* 0x000fe40009ffe4ff */
[----:B------:R-:W-:Y:S02]  /*4720*/  IADD3.X R221, R221, UR17, RZ, P2, !PT ;  /* 0x00000011dddd7c10 */ /* 0x000fe400097fe4ff */
[----:B------:R-:W-:Y:S02]  /*4730*/  SHF.R.S32.HI R247, RZ, 0x1f, R25 ;  /* 0x0000001ffff77819 */ /* 0x000fe40000011419 */
[----:B------:R-:W-:Y:S02]  /*4740*/  IADD3 R248, P4, R25, UR16, RZ ;  /* 0x0000001019f87c10 */ /* 0x000fe4000ff9e0ff */
[----:B------:R-:W-:Y:S02]  /*4750*/  SHF.R.S32.HI R237, RZ, 0x1f, R20 ;  /* 0x0000001fffed7819 */ /* 0x000fe40000011414 */
[----:B------:R-:W-:-:S02]  /*4760*/  IADD3 R238, P3, R20, UR16, RZ ;  /* 0x0000001014ee7c10 */ /* 0x000fc4000ff7e0ff */
[----:B------:R-:W-:Y:S02]  /*4770*/  SHF.R.S32.HI R239, RZ, 0x1f, R21 ;  /* 0x0000001fffef7819 */ /* 0x000fe40000011415 */
[----:B------:R-:W-:Y:S02]  /*4780*/  IADD3 R240, P2, R21, UR16, RZ ;  /* 0x0000001015f07c10 */ /* 0x000fe4000ff5e0ff */
[----:B------:R-:W-:Y:S02]  /*4790*/  IADD3.X R241, R241, UR17, RZ, P1, !PT ;  /* 0x00000011f1f17c10 */ /* 0x000fe40008ffe4ff */
[----:B------:R-:W-:Y:S02]  /*47a0*/  IADD3 R21, P1, R28, UR16, RZ ;  /* 0x000000101c157c10 */ /* 0x000fe4000ff3e0ff */
[----:B------:R-:W-:Y:S02]  /*47b0*/  IADD3.X R243, R243, UR17, RZ, P0, !PT ;  /* 0x00000011f3f37c10 */ /* 0x000fe400087fe4ff */
[----:B------:R-:W-:Y:S01]  /*47c0*/  IADD3 R22, P0, R29, UR16, RZ ;  /* 0x000000101d167c10 */ /* 0x000fe2000ff1e0ff */
[----:B------:R-:W-:Y:S01]  /*47d0*/  STL [R1+0x4], R21 ;  /* 0x0000041501007387 */ /* 0x000fe20000100800 */
[----:B------:R-:W-:-:S02]  /*47e0*/  IADD3.X R245, R245, UR17, RZ, P5, !PT ;  /* 0x00000011f5f57c10 */ /* 0x000fc4000affe4ff */
[----:B------:R-:W-:Y:S01]  /*47f0*/  IADD3 R23, P5, R30, UR16, RZ ;  /* 0x000000101e177c10 */ /* 0x000fe2000ffbe0ff */
[----:B------:R-:W-:Y:S01]  /*4800*/  STL [R1+0xc], R22 ;  /* 0x00000c1601007387 */ /* 0x000fe20000100800 */
[----:B------:R-:W-:Y:S02]  /*4810*/  IADD3.X R247, R247, UR17, RZ, P4, !PT ;  /* 0x00000011f7f77c10 */ /* 0x000fe4000a7fe4ff */
[----:B------:R-:W-:Y:S01]  /*4820*/  IADD3.X R237, R237, UR17, RZ, P3, !PT ;  /* 0x00000011eded7c10 */ /* 0x000fe20009ffe4ff */
[----:B------:R-:W-:Y:S01]  /*4830*/  STL [R1+0x14], R23 ;  /* 0x0000141701007387 */ /* 0x000fe20000100800 */
[----:B------:R-:W-:Y:S02]  /*4840*/  IADD3 R154, P4, R31, UR16, RZ ;  /* 0x000000101f9a7c10 */ /* 0x000fe4000ff9e0ff */
[----:B------:R-:W-:Y:S02]  /*4850*/  SHF.R.S32.HI R249, RZ, 0x1f, R26 ;  /* 0x0000001ffff97819 */ /* 0x000fe4000001141a */
[----:B------:R-:W-:Y:S01]  /*4860*/  IADD3 R250, P3, R26, UR16, RZ ;  /* 0x000000101afa7c10 */ /* 0x000fe2000ff7e0ff */
[----:B------:R0:W-:Y:S01]  /*4870*/  STL [R1+0x1c], R154 ;  /* 0x00001c9a01007387 */ /* 0x0001e20000100800 */
[----:B------:R-:W-:-:S02]  /*4880*/  IADD3.X R239, R239, UR17, RZ, P2, !PT ;  /* 0x00000011efef7c10 */ /* 0x000fc400097fe4ff */
[----:B------:R-:W-:Y:S02]  /*4890*/  IADD3.X R249, R249, UR17, RZ, P3, !PT ;  /* 0x00000011f9f97c10 */ /* 0x000fe40009ffe4ff */
[----:B------:R-:W-:Y:S02]  /*48a0*/  SHF.R.S32.HI R251, RZ, 0x1f, R27 ;  /* 0x0000001ffffb7819 */ /* 0x000fe4000001141b */
[----:B------:R-:W-:Y:S02]  /*48b0*/  IADD3 R252, P2, R27, UR16, RZ ;  /* 0x000000101bfc7c10 */ /* 0x000fe4000ff5e0ff */
[----:B------:R-:W-:Y:S02]  /*48c0*/  CS2R R26, SRZ ;  /* 0x00000000001a7805 */ /* 0x000fe4000001ff00 */
[----:B------:R-:W-:Y:S02]  /*48d0*/  SHF.R.S32.HI R19, RZ, 0x1f, R28 ;  /* 0x0000001fff137819 */ /* 0x000fe4000001141c */
[----:B0-----:R-:W-:-:S02]  /*48e0*/  IADD3 R154, P3, R32, UR16, RZ ;  /* 0x00000010209a7c10 */ /* 0x001fc4000ff7e0ff */
[----:B------:R-:W-:Y:S02]  /*48f0*/  IADD3.X R251, R251, UR17, RZ, P2, !PT ;  /* 0x00000011fbfb7c10 */ /* 0x000fe400097fe4ff */
[----:B------:R-:W-:Y:S01]  /*4900*/  IADD3.X R155, R19, UR17, RZ, P1, !PT ;  /* 0x00000011139b7c10 */ /* 0x000fe20008ffe4ff */
[----:B------:R0:W-:Y:S01]  /*4910*/  STL [R1+0x24], R154 ;  /* 0x0000249a01007387 */ /* 0x0001e20000100800 */
[----:B------:R-:W-:Y:S02]  /*4920*/  SHF.R.S32.HI R20, RZ, 0x1f, R29 ;  /* 0x0000001fff147819 */ /* 0x000fe4000001141d */
[----:B------:R-:W-:Y:S02]  /*4930*/  CS2R R28, SRZ ;  /* 0x00000000001c7805 */ /* 0x000fe4000001ff00 */
[----:B------:R-:W-:Y:S02]  /*4940*/  SHF.R.S32.HI R21, RZ, 0x1f, R30 ;  /* 0x0000001fff157819 */ /* 0x000fe4000001141e */
[----:B------:R-:W-:-:S02]  /*4950*/  SHF.R.S32.HI R22, RZ, 0x1f, R31 ;  /* 0x0000001fff167819 */ /* 0x000fc4000001141f */
[----:B------:R-:W-:Y:S02]  /*4960*/  CS2R R30, SRZ ;  /* 0x00000000001e7805 */ /* 0x000fe4000001ff00 */
[----:B------:R-:W-:Y:S02]  /*4970*/  SHF.R.S32.HI R23, RZ, 0x1f, R32 ;  /* 0x0000001fff177819 */ /* 0x000fe40000011420 */
[----:B------:R-:W-:Y:S02]  /*4980*/  SHF.R.S32.HI R24, RZ, 0x1f, R33 ;  /* 0x0000001fff187819 */ /* 0x000fe40000011421 */
[----:B0-----:R-:W-:Y:S02]  /*4990*/  IADD3 R154, P2, R33, UR16, RZ ;  /* 0x00000010219a7c10 */ /* 0x001fe4000ff5e0ff */
[----:B------:R-:W-:Y:S02]  /*49a0*/  CS2R R32, SRZ ;  /* 0x0000000000207805 */ /* 0x000fe4000001ff00 */
[----:B------:R-:W-:-:S02]  /*49b0*/  SHF.R.S32.HI R25, RZ, 0x1f, R34 ;  /* 0x0000001fff197819 */ /* 0x000fc40000011422 */
[----:B------:R-:W-:Y:S01]  /*49c0*/  SHF.R.S32.HI R19, RZ, 0x1f, R35 ;  /* 0x0000001fff137819 */ /* 0x000fe20000011423 */
[----:B------:R0:W-:Y:S01]  /*49d0*/  STL [R1+0x2c], R154 ;  /* 0x00002c9a01007387 */ /* 0x0001e20000100800 */
[----:B------:R-:W-:Y:S02]  /*49e0*/  R2UR UR8, R57 ;  /* 0x00000000390872ca */ /* 0x000fe400000e0000 */
[----:B------:R-:W-:Y:S01]  /*49f0*/  IADD3.X R10, R10, UR17, RZ, P6, !PT ;  /* 0x000000110a0a7c10 */ /* 0x000fe2000b7fe4ff */
[----:B------:R1:W-:Y:S01]  /*4a00*/  STL [R1], R155 ;  /* 0x0000009b01007387 */ /* 0x0003e20000100800 */
[----:B0-----:R-:W-:Y:S02]  /*4a10*/  IADD3 R154, P1, R34, UR16, RZ ;  /* 0x00000010229a7c10 */ /* 0x001fe4000ff3e0ff */
[----:B-1----:R-:W-:-:S03]  /*4a20*/  IADD3.X R155, R20, UR17, RZ, P0, !PT ;  /* 0x00000011149b7c10 */ /* 0x002fc600087fe4ff */
[----:B------:R0:W-:Y:S01]  /*4a30*/  STL [R1+0x34], R154 ;  /* 0x0000349a01007387 */ /* 0x0001e20000100800 */
[----:B------:R-:W-:-:S03]  /*4a40*/  SHF.R.S32.HI R20, RZ, 0x1f, R36 ;  /* 0x0000001fff147819 */ /* 0x000fc60000011424 */
[----:B------:R-:W-:Y:S01]  /*4a50*/  UIADD3.64 UR20, UR8, 0x100, URZ ;  /* 0x0000010008147897 */ /* 0x000fe2000fffe03f */
[----:B------:R1:W-:Y:S01]  /*4a60*/  STL [R1+0x8], R155 ;  /* 0x0000089b01007387 */ /* 0x0003e20000100800 */
[----:B0-----:R-:W-:Y:S02]  /*4a70*/  IADD3 R154, P0, R35, UR16, RZ ;  /* 0x00000010239a7c10 */ /* 0x001fe4000ff1e0ff */
[----:B------:R-:W-:Y:S02]  /*4a80*/  CS2R R34, SRZ ;  /* 0x0000000000227805 */ /* 0x000fe4000001ff00 */
[----:B-1----:R-:W-:Y:S01]  /*4a90*/  IADD3.X R155, R21, UR17, RZ, P5, !PT ;  /* 0x00000011159b7c10 */ /* 0x002fe2000affe4ff */
[----:B------:R0:W-:Y:S01]  /*4aa0*/  STL [R1+0x3c], R154 ;  /* 0x00003c9a01007387 */ /* 0x0001e20000100800 */
[----:B------:R-:W-:-:S03]  /*4ab0*/  SHF.R.S32.HI R21, RZ, 0x1f, R37 ;  /* 0x0000001fff157819 */ /* 0x000fc60000011425 */
[----:B------:R1:W-:Y:S01]  /*4ac0*/  STL [R1+0x10], R155 ;  /* 0x0000109b01007387 */ /* 0x0003e20000100800 */
[----:B0-----:R-:W-:Y:S02]  /*4ad0*/  IADD3 R154, P5, R36, UR16, RZ ;  /* 0x00000010249a7c10 */ /* 0x001fe4000ffbe0ff */
[----:B-1----:R-:W-:-:S03]  /*4ae0*/  IADD3.X R155, R22, UR17, RZ, P4, !PT ;  /* 0x00000011169b7c10 */ /* 0x002fc6000a7fe4ff */
[----:B------:R0:W-:Y:S01]  /*4af0*/  STL [R1+0x44], R154 ;  /* 0x0000449a01007387 */ /* 0x0001e20000100800 */
[----:B------:R-:W-:-:S03]  /*4b00*/  SHF.R.S32.HI R22, RZ, 0x1f, R38 ;  /* 0x0000001fff167819 */ /* 0x000fc60000011426 */
        /* <DEDUP_REMOVED lines=154> */
[----:B------:R-:W-:Y:S02]  /*54b0*/  IADD3.X R19, R19, UR17, RZ, P2, !PT ;  /* 0x0000001113137c10 */ /* 0x000fe400097fe4ff */
[----:B------:R-:W-:Y:S01]  /*54c0*/  SHF.R.S32.HI R21, RZ, 0x1f, R80 ;  /* 0x0000001fff157819 */ /* 0x000fe20000011450 */
[----:B------:R1:W-:Y:S01]  /*54d0*/  STL [R1+0xf0], R155 ;  /* 0x0000f09b01007387 */ /* 0x0003e20000100800 */
[----:B0-----:R-:W-:-:S02]  /*54e0*/  IADD3 R154, P1, R78, UR16, RZ ;  /* 0x000000104e9a7c10 */ /* 0x001fc4000ff3e0ff */
        /* <DEDUP_REMOVED lines=20> */
[----:B------:R0:W-:Y:S04]  /*5630*/  STL [R1+0x13c], R154 ;  /* 0x00013c9a01007387 */ /* 0x0001e80000100800 */
[----:B------:R-:W-:Y:S01]  /*5640*/  STL [R1+0x110], R155 ;  /* 0x0001109b01007387 */ /* 0x000fe20000100800 */
[----:B0-----:R-:W-:-:S02]  /*5650*/  IADD3 R154, P3, R18, UR16, RZ ;  /* 0x00000010129a7c10 */ /* 0x001fc4000ff7e0ff */
[----:B------:R-:W-:-:S03]  /*5660*/  SHF.R.S32.HI R18, RZ, 0x1f, R17 ;  /* 0x0000001fff127819 */ /* 0x000fc60000011411 */
[----:B------:R0:W-:Y:S04]  /*5670*/  STL [R1+0x144], R154 ;  /* 0x0001449a01007387 */ /* 0x0001e80000100800 */
[----:B------:R1:W-:Y:S01]  /*5680*/  STL [R1+0x118], R19 ;  /* 0x0001181301007387 */ /* 0x0003e20000100800 */
[----:B0-----:R-:W-:Y:S02]  /*5690*/  IADD3 R154, P2, R17, UR16, RZ ;  /* 0x00000010119a7c10 */ /* 0x001fe4000ff5e0ff */
[----:B------:R-:W-:Y:S02]  /*56a0*/  SHF.R.S32.HI R17, RZ, 0x1f, R5 ;  /* 0x0000001fff117819 */ /* 0x000fe40000011405 */
[----:B-1----:R-:W-:Y:S01]  /*56b0*/  IADD3.X R19, R20, UR17, RZ, P1, !PT ;  /* 0x0000001114137c10 */ /* 0x002fe20008ffe4ff */
[----:B------:R-:W-:Y:S01]  /*56c0*/  STL [R1+0x14c], R154 ;  /* 0x00014c9a01007387 */ /* 0x000fe20000100800 */
[----:B------:R-:W-:-:S02]  /*56d0*/  IADD3 R20, P1, R5, UR16, RZ ;  /* 0x0000001005147c10 */ /* 0x000fc4000ff3e0ff */
[----:B------:R-:W-:Y:S01]  /*56e0*/  IADD3.X R5, R21, UR17, RZ, P0, !PT ;  /* 0x0000001115057c10 */ /* 0x000fe200087fe4ff */
[----:B------:R0:W-:Y:S01]  /*56f0*/  STL [R1+0x120], R19 ;  /* 0x0001201301007387 */ /* 0x0001e20000100800 */
[----:B------:R-:W-:-:S03]  /*5700*/  IADD3.X R18, R18, UR17, RZ, P2, !PT ;  /* 0x0000001112127c10 */ /* 0x000fc600097fe4ff */
[----:B------:R1:W-:Y:S04]  /*5710*/  STL [R1+0x154], R20 ;  /* 0x0001541401007387 */ /* 0x0003e80000100800 */
[----:B------:R2:W-:Y:S01]  /*5720*/  STL [R1+0x128], R5 ;  /* 0x0001280501007387 */ /* 0x0005e20000100800 */
[----:B0-----:R-:W-:Y:S02]  /*5730*/  IADD3 R19, P0, R3, UR16, RZ ;  /* 0x0000001003137c10 */ /* 0x001fe4000ff1e0ff */
[----:B-1----:R-:W-:-:S03]  /*5740*/  IADD3.X R20, R22, UR17, RZ, P5, !PT ;  /* 0x0000001116147c10 */ /* 0x002fc6000affe4ff */
[----:B------:R0:W-:Y:S01]  /*5750*/  STL [R1+0x15c], R19 ;  /* 0x00015c1301007387 */ /* 0x0001e20000100800 */
[----:B------:R-:W-:Y:S02]  /*5760*/  LEA.HI.X.SX32 R3, R3, UR17, 0x1, P0 ;  /* 0x0000001103037c11 */ /* 0x000fe400080f0eff */
[----:B--2---:R-:W-:Y:S01]  /*5770*/  IADD3.X R5, R23, UR17, RZ, P4, !PT ;  /* 0x0000001117057c10 */ /* 0x004fe2000a7fe4ff */
[----:B------:R-:W-:Y:S04]  /*5780*/  STL [R1+0x130], R20 ;  /* 0x0001301401007387 */ /* 0x000fe80000100800 */
[----:B------:R1:W-:Y:S01]  /*5790*/  STL [R1+0x138], R5 ;  /* 0x0001380501007387 */ /* 0x0003e20000100800 */
[----:B0-----:R-:W-:Y:S02]  /*57a0*/  IADD3.X R19, R24, UR17, RZ, P3, !PT ;  /* 0x0000001118137c10 */ /* 0x001fe40009ffe4ff */
[----:B------:R-:W-:-:S03]  /*57b0*/  CS2R R24, SRZ ;  /* 0x0000000000187805 */ /* 0x000fc6000001ff00 */
[----:B------:R-:W-:Y:S01]  /*57c0*/  STL [R1+0x140], R19 ;  /* 0x0001401301007387 */ /* 0x000fe20000100800 */
[----:B-1----:R-:W-:Y:S01]  /*57d0*/  IADD3.X R5, R17, UR17, RZ, P1, !PT ;  /* 0x0000001111057c10 */ /* 0x002fe20008ffe4ff */
[----:B------:R-:W-:Y:S02]  /*57e0*/  IMAD.SHL.U32 R17, R153, 0x8, RZ ;  /* 0x0000000899117824 */ /* 0x000fe400078e00ff */
[----:B------:R-:W-:Y:S01]  /*57f0*/  STL [R1+0x148], R18 ;  /* 0x0001481201007387 */ /* 0x000fe20000100800 */
[----:B------:R-:W-:-:S03]  /*5800*/  UIADD3.64 UR16, UR8, 0xfe, URZ ;  /* 0x000000fe08107897 */ /* 0x000fc6000fffe03f */
[----:B------:R0:W-:Y:S04]  /*5810*/  STL [R1+0x150], R5 ;  /* 0x0001500501007387 */ /* 0x0001e80000100800 */
[----:B------:R1:W-:Y:S04]  /*5820*/  STL [R1+0x158], R3 ;  /* 0x0001580301007387 */ /* 0x0003e80000100800 */
[----:B------:R2:W-:Y:S01]  /*5830*/  STL [R1+0x174], R17 ;  /* 0x0001741101007387 */ /* 0x0005e20000100800 */
[----:B0-----:R-:W-:Y:S02]  /*5840*/  LOP3.LUT R5, R153, 0x3f, RZ, 0xc0, !PT ;  /* 0x0000003f99057812 */ /* 0x001fe400078ec0ff */
[----:B-1----:R-:W-:-:S05]  /*5850*/  LOP3.LUT R3, R17, 0x30, RZ, 0xc0, !PT ;  /* 0x0000003011037812 */ /* 0x002fca00078ec0ff */
[----:B--2---:R-:W-:Y:S02]  /*5860*/  IMAD R17, R152, 0x40, R3 ;  /* 0x0000004098117824 */ /* 0x004fe400078e0203 */
[----:B------:R-:W-:Y:S01]  /*5870*/  IMAD R3, R5, UR7, RZ ;  /* 0x0000000705037c24 */ /* 0x000fe2000f8e02ff */
[----:B------:R-:W-:Y:S02]  /*5880*/  UMOV UR7, 0x80000020 ;  /* 0x8000002000077882 */ /* 0x000fe40000000000 */
[C---:B------:R-:W-:Y:S01]  /*5890*/  LOP3.LUT R19, R17.reuse, 0x10, RZ, 0x3c, !PT ;  /* 0x0000001011137812 */ /* 0x040fe200078e3cff */
[----:B------:R0:W-:Y:S01]  /*58a0*/  STL [R1+0x160], R17 ;  /* 0x0001601101007387 */ /* 0x0001e20000100800 */
[C---:B------:R-:W-:Y:S02]  /*58b0*/  LOP3.LUT R18, R17.reuse, 0x20, RZ, 0x3c, !PT ;  /* 0x0000002011127812 */ /* 0x040fe400078e3cff */
[----:B------:R-:W-:Y:S01]  /*58c0*/  SHF.R.S32.HI R20, RZ, 0x1f, R3 ;  /* 0x0000001fff147819 */ /* 0x000fe20000011403 */
[----:B------:R1:W-:Y:S04]  /*58d0*/  STL [R1+0x16c], R19 ;  /* 0x00016c1301007387 */ /* 0x0003e80000100800 */
[----:B------:R1:W-:Y:S01]  /*58e0*/  STL [R1+0x168], R18 ;  /* 0x0001681201007387 */ /* 0x0003e20000100800 */
[----:B0-----:R-:W-:-:S05]  /*58f0*/  LOP3.LUT R17, R17, 0x30, RZ, 0x3c, !PT ;  /* 0x0000003011117812 */ /* 0x001fca00078e3cff */
[----:B------:R1:W-:Y:S02]  /*5900*/  STL [R1+0x164], R17 ;  /* 0x0001641101007387 */ /* 0x0003e40000100800 */
.L_x_2:
[----:B------:R0:W-:Y:S01]  /*5910*/  STL [R1+0x1b8], R12 ;  /* 0x0001b80c01007387 */ /* 0x0001e20000100800 */
[C---:B------:R-:W-:Y:S02]  /*5920*/  ISETP.GT.AND P1, PT, R4.reuse, RZ, PT ;  /* 0x000000ff0400720c */ /* 0x040fe40003f24270 */
[----:B------:R-:W-:Y:S01]  /*5930*/  ISETP.GT.AND P3, PT, R4, 0x1, PT ;  /* 0x000000010400780c */ /* 0x000fe20003f64270 */
[----:B-----5:R2:W-:Y:S01]  /*5940*/  STL [R1+0x178], R2 ;  /* 0x0001780201007387 */ /* 0x0205e20000100800 */
[----:B------:R-:W-:Y:S02]  /*5950*/  IADD3 R20, P2, R6, UR13, RZ ;  /* 0x0000000d06147c10 */ /* 0x000fe4000ff5e0ff */
[----:B------:R-:W-:Y:S02]  /*5960*/  PRMT R160, RZ, 0x7610, R160 ;  /* 0x00007610ffa07816 */ /* 0x000fe400000000a0 */
[----:B------:R-:W-:Y:S01]  /*5970*/  PRMT R161, RZ, 0x7610, R161 ;  /* 0x00007610ffa17816 */ /* 0x000fe200000000a1 */
[----:B0-----:R-:W0:Y:S01]  /*5980*/  LDC R12, c[0x0][0x238] ;  /* 0x00008e00ff0c7b82 */ /* 0x001e220000000800 */
[----:B------:R-:W-:-:S03]  /*5990*/  ISETP.GT.AND P0, PT, R4, 0x2, PT ;  /* 0x000000020400780c */ /* 0x000fc60003f04270 */
[----:B-1----:R-:W-:Y:S01]  /*59a0*/  @P1 IMAD.MOV.U32 R18, RZ, RZ, R6 ;  /* 0x000000ffff121224 */ /* 0x002fe200078e0006 */
[----:B------:R-:W-:Y:S01]  /*59b0*/  PRMT R162, RZ, 0x7610, R162 ;  /* 0x00007610ffa27816 */ /* 0x000fe200000000a2 */
[----:B------:R-:W-:Y:S01]  /*59c0*/  @P1 IMAD.MOV.U32 R19, RZ, RZ, R11 ;  /* 0x000000ffff131224 */ /* 0x000fe200078e000b */
[----:B------:R-:W-:Y:S01]  /*59d0*/  ISETP.GT.AND P4, PT, R4, 0x4, PT ;  /* 0x000000040400780c */ /* 0x000fe20003f84270 */
[----:B--2---:R-:W2:Y:S04]  /*59e0*/  LDL R2, [R1+0x15c] ;  /* 0x00015c0001027983 */ /* 0x004ea80000100800 */
[----:B------:R1:W3:Y:S01]  /*59f0*/  @P1 LDG.E.U8 R160, desc[UR14][R18.64] ;  /* 0x0000000e12a01981 */ /* 0x0002e2000c1e1100 */
[C---:B0-----:R-:W-:Y:S01]  /*5a00*/  LEA.HI.X.SX32 R21, R12.reuse, R11, 0x1, P2 ;  /* 0x0000000b0c157211 */ /* 0x041fe200010f0eff */
[----:B------:R-:W-:-:S04]  /*5a10*/  IMAD.SHL.U32 R17, R12, 0x2, RZ ;  /* 0x000000020c117824 */ /* 0x000fc800078e00ff */
[----:B------:R0:W4:Y:S01]  /*5a20*/  @P3 LDG.E.U8 R161, desc[UR14][R20.64] ;  /* 0x0000000e14a13981 */ /* 0x000122000c1e1100 */
[CC--:B-1----:R-:W-:Y:S02]  /*5a30*/  IADD3 R18, P1, R17.reuse, R6.reuse, RZ ;  /* 0x0000000611127210 */ /* 0x0c2fe40007f3e0ff */
[----:B------:R-:W-:Y:S02]  /*5a40*/  ISETP.GT.AND P3, PT, R4, 0x3, PT ;  /* 0x000000030400780c */ /* 0x000fe40003f64270 */
[----:B------:R-:W-:Y:S01]  /*5a50*/  LEA.HI.X.SX32 R19, R17, R11, 0x1, P1 ;  /* 0x0000000b11137211 */ /* 0x000fe200008f0eff */
[C---:B0-----:R-:W-:Y:S01]  /*5a60*/  IMAD R21, R12.reuse, 0x3, RZ ;  /* 0x000000030c157824 */ /* 0x041fe200078e02ff */
[----:B------:R-:W-:Y:S01]  /*5a70*/  PRMT R163, RZ, 0x7610, R163 ;  /* 0x00007610ffa37816 */ /* 0x000fe200000000a3 */
[C---:B------:R-:W-:Y:S02]  /*5a80*/  IMAD.SHL.U32 R17, R12.reuse, 0x4, RZ ;  /* 0x000000040c117824 */ /* 0x040fe400078e00ff */
[----:B------:R0:W2:Y:S01]  /*5a90*/  @P0 LDG.E.U8 R162, desc[UR14][R18.64] ;  /* 0x0000000e12a20981 */ /* 0x0000a2000c1e1100 */
[----:B------:R-:W-:Y:S01]  /*5aa0*/  IADD3 R20, P2, R21, R6, RZ ;  /* 0x0000000615147210 */ /* 0x000fe20007f5e0ff */
[----:B------:R-:W-:Y:S01]  /*5ab0*/  IMAD R22, R12, 0x5, RZ ;  /* 0x000000050c167824 */ /* 0x000fe200078e02ff */
[----:B------:R-:W-:-:S02]  /*5ac0*/  ISETP.GT.AND P0, PT, R4, 0x5, PT ;  /* 0x000000050400780c */ /* 0x000fc40003f04270 */
[----:B------:R-:W-:Y:S02]  /*5ad0*/  LEA.HI.X.SX32 R21, R21, R11, 0x1, P2 ;  /* 0x0000000b15157211 */ /* 0x000fe400010f0eff */
[----:B0-----:R-:W-:-:S03]  /*5ae0*/  IADD3 R18, P1, R17, R6, RZ ;  /* 0x0000000611127210 */ /* 0x001fc60007f3e0ff */
[----:B------:R0:W3:Y:S01]  /*5af0*/  @P3 LDG.E.U8 R163, desc[UR14][R20.64] ;  /* 0x0000000e14a33981 */ /* 0x0000e2000c1e1100 */
[----:B------:R-:W-:Y:S02]  /*5b00*/  PRMT R180, RZ, 0x7610, R180 ;  /* 0x00007610ffb47816 */ /* 0x000fe400000000b4 */
[----:B------:R-:W-:Y:S02]  /*5b10*/  LEA.HI.X.SX32 R19, R17, R11, 0x1, P1 ;  /* 0x0000000b11137211 */ /* 0x000fe400008f0eff */
[----:B------:R-:W-:Y:S01]  /*5b20*/  PRMT R181, RZ, 0x7610, R181 ;  /* 0x00007610ffb57816 */ /* 0x000fe200000000b5 */
[----:B------:R-:W-:Y:S01]  /*5b30*/  IMAD R17, R12, 0x6, RZ ;  /* 0x000000060c117824 */ /* 0x000fe200078e02ff */
[----:B------:R-:W-:Y:S01]  /*5b40*/  ISETP.GT.AND P3, PT, R4, 0x6, PT ;  /* 0x000000060400780c */ /* 0x000fe20003f64270 */
[----:B------:R1:W4:Y:S01]  /*5b50*/  @P4 LDG.E.U8 R180, desc[UR14][R18.64] ;  /* 0x0000000e12b44981 */ /* 0x000322000c1e1100 */
[----:B0-----:R-:W-:Y:S02]  /*5b60*/  IADD3 R20, P1, R22, R6, RZ ;  /* 0x0000000616147210 */ /* 0x001fe40007f3e0ff */
[----:B------:R-:W-:-:S02]  /*5b70*/  ISETP.GT.AND P4, PT, R4, 0x7, PT ;  /* 0x000000070400780c */ /* 0x000fc40003f84270 */
[----:B------:R-:W-:Y:S01]  /*5b80*/  LEA.HI.X.SX32 R21, R22, R11, 0x1, P1 ;  /* 0x0000000b16157211 */ /* 0x000fe200008f0eff */
[----:B------:R-:W-:Y:S01]  /*5b90*/  IMAD R22, R12, 0x7, RZ ;  /* 0x000000070c167824 */ /* 0x000fe200078e02ff */
[----:B-1----:R-:W-:-:S03]  /*5ba0*/  IADD3 R18, P2, R17, R6, RZ ;  /* 0x0000000611127210 */ /* 0x002fc60007f5e0ff */
[----:B------:R0:W4:Y:S01]  /*5bb0*/  @P0 LDG.E.U8 R181, desc[UR14][R20.64] ;  /* 0x0000000e14b50981 */ /* 0x000122000c1e1100 */
[----:B------:R-:W-:Y:S02]  /*5bc0*/  PRMT R182, RZ, 0x7610, R182 ;  /* 0x00007610ffb67816 */ /* 0x000fe400000000b6 */
[----:B------:R-:W-:Y:S02]  /*5bd0*/  PRMT R183, RZ, 0x7610, R183 ;  /* 0x00007610ffb77816 */ /* 0x000fe400000000b7 */
[-C--:B------:R-:W-:Y:S02]  /*5be0*/  LEA.HI.X.SX32 R19, R17, R11.reuse, 0x1, P2 ;  /* 0x0000000b11137211 */ /* 0x080fe400010f0eff */
[----:B0-----:R-:W-:Y:S01]  /*5bf0*/  IADD3 R20, P1, R22, R6, RZ ;  /* 0x0000000616147210 */ /* 0x001fe20007f3e0ff */
[----:B------:R-:W-:Y:S01]  /*5c00*/  IMAD.SHL.U32 R17, R12, 0x8, RZ ;  /* 0x000000080c117824 */ /* 0x000fe200078e00ff */
[----:B------:R-:W-:Y:S01]  /*5c10*/  ISETP.GT.AND P0, PT, R4, 0x8, PT ;  /* 0x000000080400780c */ /* 0x000fe20003f04270 */
[----:B------:R0:W4:Y:S01]  /*5c20*/  @P3 LDG.E.U8 R182, desc[UR14][R18.64] ;  /* 0x0000000e12b63981 */ /* 0x000122000c1e1100 */
[----:B------:R-:W-:-:S02]  /*5c30*/  LEA.HI.X.SX32 R21, R22, R11, 0x1, P1 ;  /* 0x0000000b16157211 */ /* 0x000fc400008f0eff */
[----:B------:R-:W-:-:S03]  /*5c40*/  ISETP.GT.AND P3, PT, R4, 0x9, PT ;  /* 0x000000090400780c */ /* 0x000fc60003f64270 */
[----:B------:R1:W4:Y:S01]  /*5c50*/  @P4 LDG.E.U8 R183, desc[UR14][R20.64] ;  /* 0x0000000e14b74981 */ /* 0x000322000c1e1100 */
[----:B------:R-:W-:Y:S02]  /*5c60*/  PRMT R184, RZ, 0x7610, R184 ;  /* 0x00007610ffb87816 */ /* 0x000fe400000000b8 */
[----:B0-----:R-:W-:Y:S01]  /*5c70*/  IADD3 R18, P1, R17, R6, RZ ;  /* 0x0000000611127210 */ /* 0x001fe20007f3e0ff */
[----:B-1----:R-:W-:-:S03]  /*5c80*/  IMAD R21, R12, 0x9, RZ ;  /* 0x000000090c157824 */ /* 0x002fc600078e02ff */
[-C--:B------:R-:W-:Y:S01]  /*5c90*/  LEA.HI.X.SX32 R19, R17, R11.reuse, 0x1, P1 ;  /* 0x0000000b11137211 */ /* 0x080fe200008f0eff */
[----:B------:R-:W-:Y:S01]  /*5ca0*/  IMAD R17, R12, 0xa, RZ ;  /* 0x0000000a0c117824 */ /* 0x000fe200078e02ff */
[----:B------:R-:W-:Y:S02]  /*5cb0*/  ISETP.GT.AND P4, PT, R4, 0xa, PT ;  /* 0x0000000a0400780c */ /* 0x000fe40003f84270 */
[C---:B------:R-:W-:Y:S01]  /*5cc0*/  IADD3 R20, P2, R21.reuse, R6, RZ ;  /* 0x0000000615147210 */ /* 0x040fe20007f5e0ff */
[----:B------:R0:W4:Y:S01]  /*5cd0*/  @P0 LDG.E.U8 R184, desc[UR14][R18.64] ;  /* 0x0000000e12b80981 */ /* 0x000122000c1e1100 */
[----:B------:R-:W-:Y:S01]  /*5ce0*/  PRMT R185, RZ, 0x7610, R185 ;  /* 0x00007610ffb97816 */ /* 0x000fe200000000b9 */
[----:B------:R-:W-:Y:S01]  /*5cf0*/  IMAD R22, R12, 0xb, RZ ;  /* 0x0000000b0c167824 */ /* 0x000fe200078e02ff */
[----:B------:R-:W-:Y:S02]  /*5d00*/  LEA.HI.X.SX32 R21, R21, R11, 0x1, P2 ;  /* 0x0000000b15157211 */ /* 0x000fe400010f0eff */
[----:B------:R-:W-:-:S02]  /*5d10*/  ISETP.GT.AND P0, PT, R4, 0xb, PT ;  /* 0x0000000b0400780c */ /* 0x000fc40003f04270 */
[----:B------:R-:W-:Y:S01]  /*5d20*/  PRMT R186, RZ, 0x7610, R186 ;  /* 0x00007610ffba7816 */ /* 0x000fe200000000ba */
[----:B------:R1:W4:Y:S01]  /*5d30*/  @P3 LDG.E.U8 R185, desc[UR14][R20.64] ;  /* 0x0000000e14b93981 */ /* 0x000322000c1e1100 */
[----:B0-----:R-:W-:-:S04]  /*5d40*/  IADD3 R18, P1, R17, R6, RZ ;  /* 0x0000000611127210 */ /* 0x001fc80007f3e0ff */
[----:B------:R-:W-:Y:S02]  /*5d50*/  LEA.HI.X.SX32 R19, R17, R11, 0x1, P1 ;  /* 0x0000000b11137211 */ /* 0x000fe400008f0eff */
[----:B-1----:R-:W-:-:S03]  /*5d60*/  IADD3 R20, P1, R22, R6, RZ ;  /* 0x0000000616147210 */ /* 0x002fc60007f3e0ff */
[----:B------:R0:W4:Y:S01]  /*5d70*/  @P4 LDG.E.U8 R186, desc[UR14][R18.64] ;  /* 0x0000000e12ba4981 */ /* 0x000122000c1e1100 */
[----:B------:R-:W-:Y:S01]  /*5d80*/  PRMT R187, RZ, 0x7610, R187 ;  /* 0x00007610ffbb7816 */ /* 0x000fe200000000bb */
[----:B------:R-:W-:Y:S01]  /*5d90*/  IMAD R17, R12, 0xc, RZ ;  /* 0x0000000c0c117824 */ /* 0x000fe200078e02ff */
[----:B------:R-:W-:Y:S01]  /*5da0*/  LEA.HI.X.SX32 R21, R22, R11, 0x1, P1 ;  /* 0x0000000b16157211 */ /* 0x000fe200008f0eff */
[----:B------:R-:W-:Y:S01]  /*5db0*/  IMAD R22, R12, 0xd, RZ ;  /* 0x0000000d0c167824 */ /* 0x000fe200078e02ff */
[C---:B------:R-:W-:Y:S02]  /*5dc0*/  ISETP.GT.AND P3, PT, R4.reuse, 0xc, PT ;  /* 0x0000000c0400780c */ /* 0x040fe40003f64270 */
[----:B------:R-:W-:Y:S01]  /*5dd0*/  ISETP.GT.AND P4, PT, R4, 0xd, PT ;  /* 0x0000000d0400780c */ /* 0x000fe20003f84270 */
[----:B------:R1:W4:Y:S01]  /*5de0*/  @P0 LDG.E.U8 R187, desc[UR14][R20.64] ;  /* 0x0000000e14bb0981 */ /* 0x000322000c1e1100 */
[----:B0-----:R-:W-:Y:S02]  /*5df0*/  IADD3 R18, P2, R17, R6, RZ ;  /* 0x0000000611127210 */ /* 0x001fe40007f5e0ff */
[----:B------:R-:W-:-:S02]  /*5e00*/  PRMT R192, RZ, 0x7610, R192 ;  /* 0x00007610ffc07816 */ /* 0x000fc400000000c0 */
[----:B------:R-:W-:Y:S02]  /*5e10*/  PRMT R193, RZ, 0x7610, R193 ;  /* 0x00007610ffc17816 */ /* 0x000fe400000000c1 */
[----:B-1----:R-:W-:Y:S02]  /*5e20*/  IADD3 R20, P1, R22, R6, RZ ;  /* 0x0000000616147210 */ /* 0x002fe40007f3e0ff */
[-C--:B------:R-:W-:Y:S01]  /*5e30*/  LEA.HI.X.SX32 R19, R17, R11.reuse, 0x1, P2 ;  /* 0x0000000b11137211 */ /* 0x080fe200010f0eff */
[----:B------:R-:W-:Y:S01]  /*5e40*/  IMAD R17, R12, 0xe, RZ ;  /* 0x0000000e0c117824 */ /* 0x000fe200078e02ff */
[----:B------:R-:W-:Y:S02]  /*5e50*/  LEA.HI.X.SX32 R21, R22, R11, 0x1, P1 ;  /* 0x0000000b16157211 */ /* 0x000fe400008f0eff */
[C---:B------:R-:W-:Y:S01]  /*5e60*/  ISETP.GT.AND P0, PT, R4.reuse, 0xe, PT ;  /* 0x0000000e0400780c */ /* 0x040fe20003f04270 */
[----:B------:R0:W4:Y:S01]  /*5e70*/  @P3 LDG.E.U8 R192, desc[UR14][R18.64] ;  /* 0x0000000e12c03981 */ /* 0x000122000c1e1100 */
[----:B------:R-:W-:-:S03]  /*5e80*/  ISETP.GT.AND P3, PT, R4, 0xf, PT ;  /* 0x0000000f0400780c */ /* 0x000fc60003f64270 */
[----:B------:R1:W4:Y:S01]  /*5e90*/  @P4 LDG.E.U8 R193, desc[UR14][R20.64] ;  /* 0x0000000e14c14981 */ /* 0x000322000c1e1100 */
[----:B------:R-:W-:Y:S02]  /*5ea0*/  PRMT R194, RZ, 0x7610, R194 ;  /* 0x00007610ffc27816 */ /* 0x000fe400000000c2 */
[----:B0-----:R-:W-:Y:S01]  /*5eb0*/  IADD3 R18, P1, R17, R6, RZ ;  /* 0x0000000611127210 */ /* 0x001fe20007f3e0ff */
[----:B-1----:R-:W-:-:S03]  /*5ec0*/  IMAD R21, R12, 0xf, RZ ;  /* 0x0000000f0c157824 */ /* 0x002fc600078e02ff */
[-C--:B------:R-:W-:Y:S01]  /*5ed0*/  LEA.HI.X.SX32 R19, R17, R11.reuse, 0x1, P1 ;  /* 0x0000000b11137211 */ /* 0x080fe200008f0eff */
[----:B------:R-:W-:Y:S01]  /*5ee0*/  IMAD.SHL.U32 R17, R12, 0x10, RZ ;  /* 0x000000100c117824 */ /* 0x000fe200078e00ff */
        /* <DEDUP_REMOVED lines=97> */
[----:B------:R-:W-:Y:S01]  /*6500*/  IMAD.SHL.U32 R17, R12, 0x20, RZ ;  /* 0x000000200c117824 */ /* 0x000fe200078e00ff */
        /* <DEDUP_REMOVED lines=8> */
[----:B------:R-:W-:Y:S01]  /*6590*/  LEA.HI.X.SX32 R19, R17, R11, 0x1, P1 ;  /* 0x0000000b11137211 */ /* 0x000fe200008f0eff */
[----:B------:R-:W-:Y:S01]  /*65a0*/  IMAD R17, R12, 0x22, RZ ;  /* 0x000000220c117824 */ /* 0x000fe200078e02ff */
[----:B------:R-:W-:-:S03]  /*65b0*/  IADD3 R22, P2, R21, R6, RZ ;  /* 0x0000000615167210 */ /* 0x000fc60007f5e0ff */
[----:B------:R0:W4:Y:S01]  /*65c0*/  @P0 LDG.E.U8 R152, desc[UR14][R18.64] ;  /* 0x0000000e12980981 */ /* 0x000122000c1e1100 */
[C---:B------:R-:W-:Y:S02]  /*65d0*/  ISETP.GT.AND P4, PT, R4.reuse, 0x22, PT ;  /* 0x000000220400780c */ /* 0x040fe40003f84270 */
[----:B------:R-:W-:Y:S02]  /*65e0*/  PRMT R153, RZ, 0x7610, R153 ;  /* 0x00007610ff997816 */ /* 0x000fe40000000099 */
[-C--:B------:R-:W-:Y:S02]  /*65f0*/  LEA.HI.X.SX32 R23, R21, R11.reuse, 0x1, P2 ;  /* 0x0000000b15177211 */ /* 0x080fe400010f0eff */
[C---:B------:R-:W-:Y:S02]  /*6600*/  IADD3 R20, P1, R17.reuse, R6, RZ ;  /* 0x0000000611147210 */ /* 0x040fe40007f3e0ff */
[----:B------:R-:W-:Y:S01]  /*6610*/  ISETP.GT.AND P0, PT, R4, 0x23, PT ;  /* 0x000000230400780c */ /* 0x000fe20003f04270 */
[C---:B0-----:R-:W-:Y:S01]  /*6620*/  IMAD R18, R12.reuse, 0x23, RZ ;  /* 0x000000230c127824 */ /* 0x041fe200078e02ff */
[----:B------:R-:W-:Y:S01]  /*6630*/  LEA.HI.X.SX32 R21, R17, R11, 0x1, P1 ;  /* 0x0000000b11157211 */ /* 0x000fe200008f0eff */
[----:B------:R0:W4:Y:S01]  /*6640*/  @P3 LDG.E.U8 R153, desc[UR14][R22.64] ;  /* 0x0000000e16993981 */ /* 0x000122000c1e1100 */
[----:B------:R-:W-:Y:S01]  /*6650*/  PRMT R19, RZ, 0x7610, R19 ;  /* 0x00007610ff137816 */ /* 0x000fe20000000013 */
[----:B------:R-:W-:Y:S01]  /*6660*/  IMAD R17, R12, 0x24, RZ ;  /* 0x000000240c117824 */ /* 0x000fe200078e02ff */
[----:B------:R-:W-:-:S02]  /*6670*/  ISETP.GT.AND P3, PT, R4, 0x24, PT ;  /* 0x000000240400780c */ /* 0x000fc40003f64270 */
[----:B------:R-:W-:Y:S02]  /*6680*/  PRMT R154, RZ, 0x7610, R154 ;  /* 0x00007610ff9a7816 */ /* 0x000fe4000000009a */
[----:B------:R1:W4:Y:S01]  /*6690*/  @P4 LDG.E.U8 R19, desc[UR14][R20.64] ;  /* 0x0000000e14134981 */ /* 0x000322000c1e1100 */
[----:B0-----:R-:W-:-:S04]  /*66a0*/  IADD3 R22, P1, R18, R6, RZ ;  /* 0x0000000612167210 */ /* 0x001fc80007f3e0ff */
[----:B------:R-:W-:Y:S01]  /*66b0*/  LEA.HI.X.SX32 R23, R18, R11, 0x1, P1 ;  /* 0x0000000b12177211 */ /* 0x000fe200008f0eff */
[----:B------:R-:W-:Y:S01]  /*66c0*/  IMAD R18, R12, 0x25, RZ ;  /* 0x000000250c127824 */ /* 0x000fe200078e02ff */
[----:B-1----:R-:W-:-:S03]  /*66d0*/  IADD3 R20, P2, R17, R6, RZ ;  /* 0x0000000611147210 */ /* 0x002fc60007f5e0ff */
[----:B------:R0:W4:Y:S01]  /*66e0*/  @P0 LDG.E.U8 R154, desc[UR14][R22.64] ;  /* 0x0000000e169a0981 */ /* 0x000122000c1e1100 */
[----:B------:R-:W-:Y:S02]  /*66f0*/  ISETP.GT.AND P4, PT, R4, 0x25, PT ;  /* 0x000000250400780c */ /* 0x000fe40003f84270 */
[-C--:B------:R-:W-:Y:S01]  /*6700*/  LEA.HI.X.SX32 R21, R17, R11.reuse, 0x1, P2 ;  /* 0x0000000b11157211 */ /* 0x080fe200010f0eff */
[----:B------:R-:W-:Y:S01]  /*6710*/  IMAD R17, R12, 0x26, RZ ;  /* 0x000000260c117824 */ /* 0x000fe200078e02ff */
[----:B------:R-:W-:Y:S02]  /*6720*/  IADD3 R156, P1, R18, R6, RZ ;  /* 0x00000006129c7210 */ /* 0x000fe40007f3e0ff */
[----:B------:R-:W-:Y:S02]  /*6730*/  ISETP.GT.AND P0, PT, R4, 0x26, PT ;  /* 0x000000260400780c */ /* 0x000fe40003f04270 */
[----:B0-----:R-:W-:Y:S01]  /*6740*/  PRMT R23, RZ, 0x7610, R23 ;  /* 0x00007610ff177816 */ /* 0x001fe20000000017 */
[----:B------:R-:W-:Y:S01]  /*6750*/  IMAD R22, R12, 0x27, RZ ;  /* 0x000000270c167824 */ /* 0x000fe200078e02ff */
[----:B------:R-:W-:-:S02]  /*6760*/  LEA.HI.X.SX32 R157, R18, R11, 0x1, P1 ;  /* 0x0000000b129d7211 */ /* 0x000fc400008f0eff */
[----:B------:R-:W-:Y:S02]  /*6770*/  PRMT R155, RZ, 0x7610, R155 ;  /* 0x00007610ff9b7816 */ /* 0x000fe4000000009b */
[----:B------:R0:W4:Y:S01]  /*6780*/  @P3 LDG.E.U8 R23, desc[UR14][R20.64] ;  /* 0x0000000e14173981 */ /* 0x000122000c1e1100 */
[----:B------:R-:W-:Y:S02]  /*6790*/  ISETP.GT.AND P3, PT, R4, 0x27, PT ;  /* 0x000000270400780c */ /* 0x000fe40003f64270 */
[----:B------:R-:W-:Y:S01]  /*67a0*/  PRMT R18, RZ, 0x7610, R18 ;  /* 0x00007610ff127816 */ /* 0x000fe20000000012 */
[----:B------:R1:W4:Y:S01]  /*67b0*/  @P4 LDG.E.U8 R155, desc[UR14][R156.64] ;  /* 0x0000000e9c9b4981 */ /* 0x000322000c1e1100 */
[-C--:B------:R-:W-:Y:S02]  /*67c0*/  IADD3 R188, P2, R22, R6.reuse, RZ ;  /* 0x0000000616bc7210 */ /* 0x080fe40007f5e0ff */
[----:B0-----:R-:W-:-:S04]  /*67d0*/  IADD3 R20, P1, R17, R6, RZ ;  /* 0x0000000611147210 */ /* 0x001fc80007f3e0ff */
[-C--:B------:R-:W-:Y:S01]  /*67e0*/  LEA.HI.X.SX32 R21, R17, R11.reuse, 0x1, P1 ;  /* 0x0000000b11157211 */ /* 0x080fe200008f0eff */
[----:B------:R-:W-:Y:S01]  /*67f0*/  IMAD R17, R12, 0x28, RZ ;  /* 0x000000280c117824 */ /* 0x000fe200078e02ff */
[----:B------:R-:W-:Y:S02]  /*6800*/  ISETP.GT.AND P4, PT, R4, 0x28, PT ;  /* 0x000000280400780c */ /* 0x000fe40003f84270 */
[----:B-1----:R-:W-:Y:S01]  /*6810*/  PRMT R156, RZ, 0x7610, R156 ;  /* 0x00007610ff9c7816 */ /* 0x002fe2000000009c */
[----:B------:R0:W4:Y:S01]  /*6820*/  @P0 LDG.E.U8 R18, desc[UR14][R20.64] ;  /* 0x0000000e14120981 */ /* 0x000122000c1e1100 */
[-C--:B------:R-:W-:Y:S02]  /*6830*/  LEA.HI.X.SX32 R189, R22, R11.reuse, 0x1, P2 ;  /* 0x0000000b16bd7211 */ /* 0x080fe400010f0eff */
[C---:B------:R-:W-:Y:S02]  /*6840*/  IADD3 R158, P1, R17.reuse, R6, RZ ;  /* 0x00000006119e7210 */ /* 0x040fe40007f3e0ff */
[----:B------:R-:W-:Y:S01]  /*6850*/  ISETP.GT.AND P0, PT, R4, 0x29, PT ;  /* 0x000000290400780c */ /* 0x000fe20003f04270 */
[----:B------:R1:W4:Y:S01]  /*6860*/  @P3 LDG.E.U8 R156, desc[UR14][R188.64] ;  /* 0x0000000ebc9c3981 */ /* 0x000322000c1e1100 */
[----:B0-----:R-:W-:Y:S01]  /*6870*/  IMAD R21, R12, 0x29, RZ ;  /* 0x000000290c157824 */ /* 0x001fe200078e02ff */
[----:B------:R-:W-:-:S02]  /*6880*/  LEA.HI.X.SX32 R159, R17, R11, 0x1, P1 ;  /* 0x0000000b119f7211 */ /* 0x000fc400008f0eff */
[----:B------:R-:W-:Y:S02]  /*6890*/  PRMT R20, RZ, 0x7610, R20 ;  /* 0x00007610ff147816 */ /* 0x000fe40000000014 */
[C---:B-1----:R-:W-:Y:S01]  /*68a0*/  IADD3 R188, P1, R21.reuse, R6, RZ ;  /* 0x0000000615bc7210 */ /* 0x042fe20007f3e0ff */
[----:B------:R-:W-:Y:S01]  /*68b0*/  IMAD R22, R12, 0x2a, RZ ;  /* 0x0000002a0c167824 */ /* 0x000fe200078e02ff */
[----:B------:R-:W-:Y:S02]  /*68c0*/  PRMT R17, RZ, 0x7610, R17 ;  /* 0x00007610ff117816 */ /* 0x000fe40000000011 */
[----:B------:R0:W4:Y:S01]  /*68d0*/  @P4 LDG.E.U8 R20, desc[UR14][R158.64] ;  /* 0x0000000e9e144981 */ /* 0x000122000c1e1100 */
[----:B------:R-:W-:Y:S01]  /*68e0*/  ISETP.GT.AND P3, PT, R4, 0x2a, PT ;  /* 0x0000002a0400780c */ /* 0x000fe20003f64270 */
[----:B------:R-:W-:Y:S01]  /*68f0*/  IMAD R157, R12, 0x2b, RZ ;  /* 0x0000002b0c9d7824 */ /* 0x000fe200078e02ff */
[----:B------:R-:W-:Y:S02]  /*6900*/  LEA.HI.X.SX32 R189, R21, R11, 0x1, P1 ;  /* 0x0000000b15bd7211 */ /* 0x000fe400008f0eff */
[----:B------:R-:W-:-:S03]  /*6910*/  ISETP.GT.AND P4, PT, R4, 0x2b, PT ;  /* 0x0000002b0400780c */ /* 0x000fc60003f84270 */
[----:B------:R1:W4:Y:S01]  /*6920*/  @P0 LDG.E.U8 R17, desc[UR14][R188.64] ;  /* 0x0000000ebc110981 */ /* 0x000322000c1e1100 */
[-C--:B0-----:R-:W-:Y:S02]  /*6930*/  IADD3 R158, P2, R22, R6.reuse, RZ ;  /* 0x00000006169e7210 */ /* 0x081fe40007f5e0ff */
[----:B------:R-:W-:Y:S01]  /*6940*/  PRMT R21, RZ, 0x7610, R21 ;  /* 0x00007610ff157816 */ /* 0x000fe20000000015 */
[----:B------:R-:W-:Y:S01]  /*6950*/  IMAD R190, R12, 0x2c, RZ ;  /* 0x0000002c0cbe7824 */ /* 0x000fe200078e02ff */
[----:B------:R-:W-:Y:S02]  /*6960*/  LEA.HI.X.SX32 R159, R22, R11, 0x1, P2 ;  /* 0x0000000b169f7211 */ /* 0x000fe400010f0eff */
[----:B-1----:R-:W-:-:S03]  /*6970*/  IADD3 R188, P1, R157, R6, RZ ;  /* 0x000000069dbc7210 */ /* 0x002fc60007f3e0ff */
[----:B------:R0:W4:Y:S01]  /*6980*/  @P3 LDG.E.U8 R21, desc[UR14][R158.64] ;  /* 0x0000000e9e153981 */ /* 0x000122000c1e1100 */
[----:B------:R-:W-:Y:S02]  /*6990*/  PRMT R22, RZ, 0x7610, R22 ;  /* 0x00007610ff167816 */ /* 0x000fe40000000016 */
[----:B------:R-:W-:Y:S02]  /*69a0*/  ISETP.GT.AND P0, PT, R4, 0x2c, PT ;  /* 0x0000002c0400780c */ /* 0x000fe40003f04270 */
[----:B------:R-:W-:Y:S01]  /*69b0*/  LEA.HI.X.SX32 R189, R157, R11, 0x1, P1 ;  /* 0x0000000b9dbd7211 */ /* 0x000fe200008f0eff */
[----:B------:R-:W-:Y:S01]  /*69c0*/  IMAD R196, R12, 0x2e, RZ ;  /* 0x0000002e0cc47824 */ /* 0x000fe200078e02ff */
[----:B------:R-:W-:Y:S02]  /*69d0*/  ISETP.GT.AND P3, PT, R4, 0x2d, PT ;  /* 0x0000002d0400780c */ /* 0x000fe40003f64270 */
[----:B0-----:R-:W-:Y:S01]  /*69e0*/  IADD3 R158, P1, R190, R6, RZ ;  /* 0x00000006be9e7210 */ /* 0x001fe20007f3e0ff */
[----:B------:R0:W4:Y:S01]  /*69f0*/  @P4 LDG.E.U8 R22, desc[UR14][R188.64] ;  /* 0x0000000ebc164981 */ /* 0x000122000c1e1100 */
[----:B------:R-:W-:-:S02]  /*6a00*/  PRMT R157, RZ, 0x7610, R157 ;  /* 0x00007610ff9d7816 */ /* 0x000fc4000000009d */
[----:B------:R-:W-:Y:S02]  /*6a10*/  LEA.HI.X.SX32 R159, R190, R11, 0x1, P1 ;  /* 0x0000000bbe9f7211 */ /* 0x000fe400008f0eff */
[----:B------:R-:W-:-:S03]  /*6a20*/  ISETP.GT.AND P4, PT, R4, 0x2e, PT ;  /* 0x0000002e0400780c */ /* 0x000fc60003f84270 */
[----:B------:R1:W4:Y:S01]  /*6a30*/  @P0 LDG.E.U8 R157, desc[UR14][R158.64] ;  /* 0x0000000e9e9d0981 */ /* 0x000322000c1e1100 */
[----:B0-----:R-:W-:Y:S01]  /*6a40*/  IMAD R189, R12, 0x2d, RZ ;  /* 0x0000002d0cbd7824 */ /* 0x001fe200078e02ff */
[----:B------:R-:W-:-:S04]  /*6a50*/  IADD3 R188, P1, R196, R6, RZ ;  /* 0x00000006c4bc7210 */ /* 0x000fc80007f3e0ff */
[C---:B------:R-:W-:Y:S01]  /*6a60*/  IADD3 R190, P2, R189.reuse, R6, RZ ;  /* 0x00000006bdbe7210 */ /* 0x040fe20007f5e0ff */
[----:B------:R-:W-:Y:S01]  /*6a70*/  IMAD R197, R12, 0x2f, RZ ;  /* 0x0000002f0cc57824 */ /* 0x000fe200078e02ff */
[----:B-1----:R-:W-:Y:S02]  /*6a80*/  PRMT R159, RZ, 0x7610, R159 ;  /* 0x00007610ff9f7816 */ /* 0x002fe4000000009f */
[-C--:B------:R-:W-:Y:S02]  /*6a90*/  LEA.HI.X.SX32 R191, R189, R11.reuse, 0x1, P2 ;  /* 0x0000000bbdbf7211 */ /* 0x080fe400010f0eff */
[----:B------:R-:W-:Y:S02]  /*6aa0*/  PRMT R158, RZ, 0x7610, R158 ;  /* 0x00007610ff9e7816 */ /* 0x000fe4000000009e */
[----:B------:R-:W-:Y:S01]  /*6ab0*/  ISETP.GT.AND P0, PT, R4, 0x2f, PT ;  /* 0x0000002f0400780c */ /* 0x000fe20003f04270 */
[----:B------:R0:W4:Y:S01]  /*6ac0*/  @P3 LDG.E.U8 R159, desc[UR14][R190.64] ;  /* 0x0000000ebe9f3981 */ /* 0x000122000c1e1100 */
[----:B------:R-:W-:-:S02]  /*6ad0*/  LEA.HI.X.SX32 R189, R196, R11, 0x1, P1 ;  /* 0x0000000bc4bd7211 */ /* 0x000fc400008f0eff */
[----:B------:R-:W-:-:S03]  /*6ae0*/  ISETP.GT.AND P2, PT, R4, 0x30, PT ;  /* 0x000000300400780c */ /* 0x000fc60003f44270 */
[----:B------:R1:W4:Y:S01]  /*6af0*/  @P4 LDG.E.U8 R158, desc[UR14][R188.64] ;  /* 0x0000000ebc9e4981 */ /* 0x000322000c1e1100 */
[----:B------:R-:W-:Y:S02]  /*6b00*/  PRMT R196, RZ, 0x7610, R196 ;  /* 0x00007610ffc47816 */ /* 0x000fe400000000c4 */
[----:B0-----:R-:W-:-:S04]  /*6b10*/  IADD3 R190, P1, R197, R6, RZ ;  /* 0x00000006c5be7210 */ /* 0x001fc80007f3e0ff */
[----:B------:R-:W-:Y:S01]  /*6b20*/  LEA.HI.X.SX32 R191, R197, R11, 0x1, P1 ;  /* 0x0000000bc5bf7211 */ /* 0x000fe200008f0eff */
[----:B-1----:R-:W-:-:S04]  /*6b30*/  IMAD R189, R12, 0x30, RZ ;  /* 0x000000300cbd7824 */ /* 0x002fc800078e02ff */
[----:B------:R0:W4:Y:S01]  /*6b40*/  @P0 LDG.E.U8 R196, desc[UR14][R190.64] ;  /* 0x0000000ebec40981 */ /* 0x000122000c1e1100 */
[----:B------:R-:W-:-:S04]  /*6b50*/  IADD3 R188, P1, R189, R6, RZ ;  /* 0x00000006bdbc7210 */ /* 0x000fc80007f3e0ff */
[----:B------:R-:W-:Y:S02]  /*6b60*/  LEA.HI.X.SX32 R189, R189, R11, 0x1, P1 ;  /* 0x0000000bbdbd7211 */ /* 0x000fe400008f0eff */
[----:B0-----:R-:W-:Y:S01]  /*6b70*/  PRMT R190, RZ, 0x7610, R190 ;  /* 0x00007610ffbe7816 */ /* 0x001fe200000000be */
[----:B------:R-:W-:Y:S01]  /*6b80*/  IMAD R191, R12, 0x31, RZ ;  /* 0x000000310cbf7824 */ /* 0x000fe200078e02ff */
[----:B------:R-:W-:-:S04]  /*6b90*/  ISETP.GT.AND P1, PT, R4, 0x31, PT ;  /* 0x000000310400780c */ /* 0x000fc80003f24270 */
[----:B------:R0:W4:Y:S02]  /*6ba0*/  @P2 LDG.E.U8 R190, desc[UR14][R188.64] ;  /* 0x0000000ebcbe2981 */ /* 0x000124000c1e1100 */
[----:B0-----:R-:W-:-:S04]  /*6bb0*/  IADD3 R188, P0, R191, R6, RZ ;  /* 0x00000006bfbc7210 */ /* 0x001fc80007f1e0ff */
[----:B------:R-:W-:Y:S02]  /*6bc0*/  LEA.HI.X.SX32 R189, R191, R11, 0x1, P0 ;  /* 0x0000000bbfbd7211 */ /* 0x000fe400000f0eff */
[----:B------:R-:W-:-:S06]  /*6bd0*/  PRMT R191, RZ, 0x7610, R191 ;  /* 0x00007610ffbf7816 */ /* 0x000fcc00000000bf */
[----:B------:R0:W4:Y:S01]  /*6be0*/  @P1 LDG.E.U8 R191, desc[UR14][R188.64] ;  /* 0x0000000ebcbf1981 */ /* 0x000122000c1e1100 */
[----:B------:R-:W-:Y:S01]  /*6bf0*/  ISETP.GT.AND P1, PT, R4, 0x32, PT ;  /* 0x000000320400780c */ /* 0x000fe20003f24270 */
[----:B0-----:R-:W-:Y:S01]  /*6c00*/  IMAD R189, R12, 0x32, RZ ;  /* 0x000000320cbd7824 */ /* 0x001fe200078e02ff */
[----:B------:R-:W-:-:S04]  /*6c10*/  PRMT R197, RZ, 0x7610, R197 ;  /* 0x00007610ffc57816 */ /* 0x000fc800000000c5 */
[----:B------:R-:W-:-:S04]  /*6c20*/  IADD3 R188, P0, R189, R6, RZ ;  /* 0x00000006bdbc7210 */ /* 0x000fc80007f1e0ff */
[----:B------:R-:W-:-:S05]  /*6c30*/  LEA.HI.X.SX32 R189, R189, R11, 0x1, P0 ;  /* 0x0000000bbdbd7211 */ /* 0x000fca00000f0eff */
        /* <DEDUP_REMOVED lines=72> */
[----:B------:R0:W4:Y:S04]  /*70c0*/  @P1 LDG.E.U8 R209, desc[UR14][R188.64] ;  /* 0x0000000ebcd11981 */ /* 0x000128000c1e1100 */
[----:B------:R1:W-:Y:S01]  /*70d0*/  STL [R1+0x1bc], R6 ;  /* 0x0001bc0601007387 */ /* 0x0003e20000100800 */
[----:B0-----:R-:W-:-:S05]  /*70e0*/  IMAD R189, R12, 0x3f, RZ ;  /* 0x0000003f0cbd7824 */ /* 0x001fca00078e02ff */
[C---:B------:R-:W-:Y:S02]  /*70f0*/  IADD3 R188, P0, R189.reuse, R6, RZ ;  /* 0x00000006bdbc7210 */ /* 0x040fe40007f1e0ff */
[----:B-1----:R-:W4:Y:S02]  /*7100*/  LDL R6, [R1+0x160] ;  /* 0x0001600001067983 */ /* 0x002f240000100800 */
[----:B------:R-:W-:Y:S02]  /*7110*/  LEA.HI.X.SX32 R189, R189, R11, 0x1, P0 ;  /* 0x0000000bbdbd7211 */ /* 0x000fe400000f0eff */
[----:B------:R-:W-:Y:S02]  /*7120*/  ISETP.GE.AND P0, PT, R5, R4, PT ;  /* 0x000000040500720c */ /* 0x000fe40003f06270 */
[----:B------:R-:W4:Y:S01]  /*7130*/  LDL.LU R5, [R1+0x158] ;  /* 0x0001580001057983 */ /* 0x000f220000300800 */
[----:B------:R-:W-:Y:S02]  /*7140*/  ISETP.GT.AND P1, PT, R4, 0x3f, PT ;  /* 0x0000003f0400780c */ /* 0x000fe40003f24270 */
[----:B------:R-:W-:-:S11]  /*7150*/  PRMT R210, RZ, 0x7610, R210 ;  /* 0x00007610ffd27816 */ /* 0x000fd600000000d2 */
[----:B------:R0:W4:Y:S01]  /*7160*/  @P1 LDG.E.U8 R210, desc[UR14][R188.64] ;  /* 0x0000000ebcd21981 */ /* 0x000122000c1e1100 */
[----:B--2---:R-:W-:Y:S02]  /*7170*/  LOP3.LUT R162, R162, 0xffff, RZ, 0xc0, !PT ;  /* 0x0000ffffa2a27812 */ /* 0x004fe400078ec0ff */
[----:B---3--:R-:W-:Y:S02]  /*7180*/  LOP3.LUT R163, R163, 0xffff, RZ, 0xc0, !PT ;  /* 0x0000ffffa3a37812 */ /* 0x008fe400078ec0ff */
[----:B----4-:R-:W-:Y:S02]  /*7190*/  LOP3.LUT R180, R180, 0xffff, RZ, 0xc0, !PT ;  /* 0x0000ffffb4b47812 */ /* 0x010fe400078ec0ff */
[----:B------:R-:W-:Y:S02]  /*71a0*/  LOP3.LUT R181, R181, 0xffff, RZ, 0xc0, !PT ;  /* 0x0000ffffb5b57812 */ /* 0x000fe400078ec0ff */
[----:B------:R-:W-:Y:S02]  /*71b0*/  LOP3.LUT R182, R182, 0xffff, RZ, 0xc0, !PT ;  /* 0x0000ffffb6b67812 */ /* 0x000fe400078ec0ff */
[----:B------:R-:W-:-:S02]  /*71c0*/  LOP3.LUT R183, R183, 0xffff, RZ, 0xc0, !PT ;  /* 0x0000ffffb7b77812 */ /* 0x000fc400078ec0ff */
[----:B------:R-:W-:Y:S02]  /*71d0*/  LOP3.LUT R184, R184, 0xffff, RZ, 0xc0, !PT ;  /* 0x0000ffffb8b87812 */ /* 0x000fe400078ec0ff */
[----:B------:R-:W-:Y:S02]  /*71e0*/  LOP3.LUT R185, R185, 0xffff, RZ, 0xc0, !PT ;  /* 0x0000ffffb9b97812 */ /* 0x000fe400078ec0ff */
[----:B------:R-:W-:Y:S02]  /*71f0*/  LOP3.LUT R186, R186, 0xffff, RZ, 0xc0, !PT ;  /* 0x0000ffffbaba7812 */ /* 0x000fe400078ec0ff */
[----:B------:R-:W-:Y:S02]  /*7200*/  LOP3.LUT R187, R187, 0xffff, RZ, 0xc0, !PT ;  /* 0x0000ffffbbbb7812 */ /* 0x000fe400078ec0ff */
[----:B------:R-:W-:Y:S02]  /*7210*/  LOP3.LUT R192, R192, 0xffff, RZ, 0xc0, !PT ;  /* 0x0000ffffc0c07812 */ /* 0x000fe400078ec0ff */
[----:B------:R-:W-:-:S02]  /*7220*/  LOP3.LUT R193, R193, 0xffff, RZ, 0xc0, !PT ;  /* 0x0000ffffc1c17812 */ /* 0x000fc400078ec0ff */
[----:B------:R-:W-:Y:S02]  /*7230*/  LOP3.LUT R160, R160, 0xffff, RZ, 0xc0, !PT ;  /* 0x0000ffffa0a07812 */ /* 0x000fe400078ec0ff */
[----:B------:R-:W-:Y:S02]  /*7240*/  LOP3.LUT R194, R194, 0xffff, RZ, 0xc0, !PT ;  /* 0x0000ffffc2c27812 */ /* 0x000fe400078ec0ff */
[----:B------:R-:W-:Y:S02]  /*7250*/  LOP3.LUT R195, R195, 0xffff, RZ, 0xc0, !PT ;  /* 0x0000ffffc3c37812 */ /* 0x000fe400078ec0ff */
[----:B------:R-:W-:Y:S02]  /*7260*/  LOP3.LUT R161, R161, 0xffff, RZ, 0xc0, !PT ;  /* 0x0000ffffa1a17812 */ /* 0x000fe400078ec0ff */
[----:B0-----:R-:W-:Y:S02]  /*7270*/  PRMT R188, R162, 0x3340, R163 ;  /* 0x00003340a2bc7816 */ /* 0x001fe400000000a3 */
[----:B------:R-:W-:-:S02]  /*7280*/  PRMT R180, R180, 0x3340, R181 ;  /* 0x00003340b4b47816 */ /* 0x000fc400000000b5 */
[----:B------:R-:W-:Y:S02]  /*7290*/  PRMT R182, R182, 0x3340, R183 ;  /* 0x00003340b6b67816 */ /* 0x000fe400000000b7 */
[----:B------:R-:W-:Y:S02]  /*72a0*/  PRMT R184, R184, 0x3340, R185 ;  /* 0x00003340b8b87816 */ /* 0x000fe400000000b9 */
[----:B------:R-:W-:Y:S02]  /*72b0*/  PRMT R162, R186, 0x3340, R187 ;  /* 0x00003340baa27816 */ /* 0x000fe400000000bb */
[----:B------:R-:W-:Y:S02]  /*72c0*/  PRMT R192, R192, 0x3340, R193 ;  /* 0x00003340c0c07816 */ /* 0x000fe400000000c1 */
[----:B------:R-:W-:Y:S02]  /*72d0*/  PRMT R163, R194, 0x3340, R195 ;  /* 0x00003340c2a37816 */ /* 0x000fe400000000c3 */
[----:B------:R-:W-:-:S02]  /*72e0*/  PRMT R160, R160, 0x3340, R161 ;  /* 0x00003340a0a07816 */ /* 0x000fc400000000a1 */
[----:B------:R-:W-:Y:S02]  /*72f0*/  PRMT R161, R180, 0x5410, R182 ;  /* 0x00005410b4a17816 */ /* 0x000fe400000000b6 */
[----:B------:R-:W-:Y:S02]  /*7300*/  PRMT R162, R184, 0x5410, R162 ;  /* 0x00005410b8a27816 */ /* 0x000fe400000000a2 */
[----:B------:R-:W-:Y:S02]  /*7310*/  PRMT R163, R192, 0x5410, R163 ;  /* 0x00005410c0a37816 */ /* 0x000fe400000000a3 */
[----:B------:R-:W-:Y:S01]  /*7320*/  PRMT R160, R160, 0x5410, R188 ;  /* 0x00005410a0a07816 */ /* 0x000fe200000000bc */
[----:B------:R-:W-:Y:S01]  /*7330*/  BAR.SYNC.DEFER_BLOCKING 0x0 ;  /* 0x0000000000007b1d */ /* 0x000fe20000010000 */
[----:B------:R-:W-:Y:S02]  /*7340*/  IADD3 RZ, P1, R3, R9, RZ ;  /* 0x0000000903ff7210 */ /* 0x000fe40007f3e0ff */
[----:B------:R-:W-:-:S02]  /*7350*/  SHF.R.S32.HI R12, RZ, 0x1f, R3 ;  /* 0x0000001fff0c7819 */ /* 0x000fc40000011403 */
[----:B------:R-:W-:Y:S02]  /*7360*/  PRMT R180, RZ, 0x7610, R180 ;  /* 0x00007610ffb47816 */ /* 0x000fe400000000b4 */
[----:B------:R-:W-:Y:S02]  /*7370*/  PRMT R181, RZ, 0x7610, R181 ;  /* 0x00007610ffb57816 */ /* 0x000fe400000000b5 */
[----:B------:R-:W-:Y:S01]  /*7380*/  PRMT R182, RZ, 0x7610, R182 ;  /* 0x00007610ffb67816 */ /* 0x000fe200000000b6 */
[----:B------:R0:W-:Y:S02]  /*7390*/  STS.128 [R6+UR12], R160 ;  /* 0x000000a006007988 */ /* 0x0001e40008000c0c */
[C---:B0-----:R-:W-:Y:S01]  /*73a0*/  IMAD.X R161, R12.reuse, 0x1, R229, P1 ;  /* 0x000000010ca17824 */ /* 0x041fe200008e06e5 */
[C---:B------:R-:W-:Y:S01]  /*73b0*/  IADD3 R162, P1, R3.reuse, R0, RZ ;  /* 0x0000000003a27210 */ /* 0x040fe20007f3e0ff */
[C---:B------:R-:W-:Y:S01]  /*73c0*/  IMAD.IADD R160, R3.reuse, 0x1, R9 ;  /* 0x0000000103a07824 */ /* 0x040fe200078e0209 */
[----:B------:R-:W2:Y:S03]  /*73d0*/  LDL R6, [R1+0xf8] ;  /* 0x0000f80001067983 */ /* 0x000ea60000100800 */
[----:B------:R-:W-:Y:S01]  /*73e0*/  IMAD.X R163, R12, 0x1, R16, P1 ;  /* 0x000000010ca37824 */ /* 0x000fe200008e0610 */
[----:B------:R0:W3:Y:S04]  /*73f0*/  @!P0 LDG.E.U8 R180, desc[UR14][R160.64] ;  /* 0x0000000ea0b48981 */ /* 0x0000e8000c1e1100 */
[----:B------:R-:W4:Y:S01]  /*7400*/  @!P0 LDG.E.U8 R181, desc[UR14][R162.64] ;  /* 0x0000000ea2b58981 */ /* 0x000f22000c1e1100 */
[----:B0-----:R-:W-:-:S03]  /*7410*/  IADD3 R160, P1, R3, R2, RZ ;  /* 0x0000000203a07210 */ /* 0x001fc60007f3e0ff */
[----:B------:R-:W3:Y:S02]  /*7420*/  LDL R2, [R1+0xdc] ;  /* 0x0000dc0001027983 */ /* 0x000ee40000100800 */
[----:B------:R-:W-:Y:S02]  /*7430*/  IMAD.X R161, R12, 0x1, R5, P1 ;  /* 0x000000010ca17824 */ /* 0x000fe400008e0605 */
[----:B------:R-:W2:Y:S04]  /*7440*/  LDL R162, [R1+0x118] ;  /* 0x0001180001a27983 */ /* 0x000ea80000100800 */
[----:B------:R-:W4:Y:S04]  /*7450*/  LDL R163, [R1+0xfc] ;  /* 0x0000fc0001a37983 */ /* 0x000f280000100800 */
[----:B------:R0:W-:Y:S04]  /*7460*/  STL [R1+0x17c], R5 ;  /* 0x00017c0501007387 */ /* 0x0001e80000100800 */
[----:B------:R1:W3:Y:S04]  /*7470*/  @!P0 LDG.E.U8 R182, desc[UR14][R160.64] ;  /* 0x0000000ea0b68981 */ /* 0x0002e8000c1e1100 */
[----:B0-----:R-:W2:Y:S04]  /*7480*/  LDL R5, [R1+0x11c] ;  /* 0x00011c0001057983 */ /* 0x001ea80000100800 */
[----:B------:R-:W1:Y:S02]  /*7490*/  LDL R161, [R1+0x13c] ;  /* 0x00013c0001a17983 */ /* 0x000e640000100800 */
[----:B-1----:R-:W-:-:S02]  /*74a0*/  IADD3 R160, P1, R3, R161, RZ ;  /* 0x000000a103a07210 */ /* 0x002fc40007f3e0ff */
[----:B------:R-:W4:Y:S01]  /*74b0*/  LDL R161, [R1+0x138] ;  /* 0x0001380001a17983 */ /* 0x000f220000100800 */
[----:B------:R-:W-:Y:S02]  /*74c0*/  PRMT R183, RZ, 0x7610, R183 ;  /* 0x00007610ffb77816 */ /* 0x000fe400000000b7 */
[----:B------:R-:W-:Y:S02]  /*74d0*/  PRMT R184, RZ, 0x7610, R184 ;  /* 0x00007610ffb87816 */ /* 0x000fe400000000b8 */
[----:B------:R-:W-:Y:S01]  /*74e0*/  PRMT R185, RZ, 0x7610, R185 ;  /* 0x00007610ffb97816 */ /* 0x000fe200000000b9 */
[----:B----4-:R-:W-:-:S05]  /*74f0*/  IMAD.X R161, R12, 0x1, R161, P1 ;  /* 0x000000010ca17824 */ /* 0x010fca00008e06a1 */
[----:B------:R2:W4:Y:S02]  /*7500*/  @!P0 LDG.E.U8 R183, desc[UR14][R160.64] ;  /* 0x0000000ea0b78981 */ /* 0x000524000c1e1100 */
[C---:B--2---:R-:W-:Y:S02]  /*7510*/  IADD3 R160, P1, R3.reuse, R5, RZ ;  /* 0x0000000503a07210 */ /* 0x044fe40007f3e0ff */
[----:B------:R-:W-:Y:S01]  /*7520*/  PRMT R186, RZ, 0x7610, R186 ;  /* 0x00007610ffba7816 */ /* 0x000fe200000000ba */
[----:B------:R-:W2:Y:S02]  /*7530*/  LDL R5, [R1+0x5c] ;  /* 0x00005c0001057983 */ /* 0x000ea40000100800 */
[----:B------:R-:W-:Y:S01]  /*7540*/  IMAD.X R161, R12, 0x1, R162, P1 ;  /* 0x000000010ca17824 */ /* 0x000fe200008e06a2 */
[----:B------:R-:W-:Y:S01]  /*7550*/  PRMT R187, RZ, 0x7610, R187 ;  /* 0x00007610ffbb7816 */ /* 0x000fe200000000bb */
[----:B------:R-:W4:Y:S04]  /*7560*/  LDL R162, [R1+0x7c] ;  /* 0x00007c0001a27983 */ /* 0x000f280000100800 */
[----:B------:R0:W2:Y:S02]  /*7570*/  @!P0 LDG.E.U8 R184, desc[UR14][R160.64] ;  /* 0x0000000ea0b88981 */ /* 0x0000a4000c1e1100 */
[----:B0-----:R-:W-:-:S02]  /*7580*/  IADD3 R160, P1, R3, R163, RZ ;  /* 0x000000a303a07210 */ /* 0x001fc40007f3e0ff */
[----:B------:R-:W4:Y:S03]  /*7590*/  LDL R163, [R1+0x98] ;  /* 0x0000980001a37983 */ /* 0x000f260000100800 */
[----:B------:R-:W-:Y:S02]  /*75a0*/  IMAD.X R161, R12, 0x1, R6, P1 ;  /* 0x000000010ca17824 */ /* 0x000fe400008e0606 */
[----:B------:R-:W2:Y:S04]  /*75b0*/  LDL R6, [R1+0x78] ;  /* 0x0000780001067983 */ /* 0x000ea80000100800 */
[----:B------:R3:W2:Y:S04]  /*75c0*/  @!P0 LDG.E.U8 R185, desc[UR14][R160.64] ;  /* 0x0000000ea0b98981 */ /* 0x0006a8000c1e1100 */
[----:B------:R-:W4:Y:S01]  /*75d0*/  LDL R161, [R1+0xd8] ;  /* 0x0000d80001a17983 */ /* 0x000f220000100800 */
[----:B---3--:R-:W-:-:S03]  /*75e0*/  IADD3 R160, P1, R3, R2, RZ ;  /* 0x0000000203a07210 */ /* 0x008fc60007f3e0ff */
[----:B------:R-:W3:Y:S02]  /*75f0*/  LDL R2, [R1+0x58] ;  /* 0x0000580001027983 */ /* 0x000ee40000100800 */
[----:B----4-:R-:W-:-:S05]  /*7600*/  IMAD.X R161, R12, 0x1, R161, P1 ;  /* 0x000000010ca17824 */ /* 0x010fca00008e06a1 */
[----:B------:R0:W4:Y:S04]  /*7610*/  @!P0 LDG.E.U8 R186, desc[UR14][R160.64] ;  /* 0x0000000ea0ba8981 */ /* 0x000128000c1e1100 */
[----:B------:R-:W0:Y:S02]  /*7620*/  LDL R161, [R1+0xbc] ;  /* 0x0000bc0001a17983 */ /* 0x000e240000100800 */
[----:B0-----:R-:W-:Y:S02]  /*7630*/  IADD3 R160, P1, R3, R161, RZ ;  /* 0x000000a103a07210 */ /* 0x001fe40007f3e0ff */
[----:B------:R-:W2:Y:S03]  /*7640*/  LDL R161, [R1+0xb8] ;  /* 0x0000b80001a17983 */ /* 0x000ea60000100800 */
[----:B--2---:R-:W-:-:S05]  /*7650*/  IMAD.X R161, R12, 0x1, R161, P1 ;  /* 0x000000010ca17824 */ /* 0x004fca00008e06a1 */
[----:B------:R0:W2:Y:S04]  /*7660*/  @!P0 LDG.E.U8 R187, desc[UR14][R160.64] ;  /* 0x0000000ea0bb8981 */ /* 0x0000a8000c1e1100 */
[----:B------:R-:W0:Y:S01]  /*7670*/  LDL R161, [R1+0x9c] ;  /* 0x00009c0001a17983 */ /* 0x000e220000100800 */
[----:B------:R-:W-:Y:S02]  /*7680*/  PRMT R188, RZ, 0x7610, R188 ;  /* 0x00007610ffbc7816 */ /* 0x000fe400000000bc */
[----:B------:R-:W-:Y:S02]  /*7690*/  PRMT R189, RZ, 0x7610, R189 ;  /* 0x00007610ffbd7816 */ /* 0x000fe400000000bd */
[----:B------:R-:W-:Y:S02]  /*76a0*/  LOP3.LUT R164, R164, 0xffff, RZ, 0xc0, !PT ;  /* 0x0000ffffa4a47812 */ /* 0x000fe400078ec0ff */
[----:B------:R-:W-:-:S02]  /*76b0*/  LOP3.LUT R179, R179, 0xffff, RZ, 0xc0, !PT ;  /* 0x0000ffffb3b37812 */ /* 0x000fc400078ec0ff */
[----:B------:R-:W-:Y:S02]  /*76c0*/  LOP3.LUT R165, R165, 0xffff, RZ, 0xc0, !PT ;  /* 0x0000ffffa5a57812 */ /* 0x000fe400078ec0ff */
[----:B------:R-:W-:Y:S02]  /*76d0*/  LOP3.LUT R178, R178, 0xffff, RZ, 0xc0, !PT ;  /* 0x0000ffffb2b27812 */ /* 0x000fe400078ec0ff */
[----:B0-----:R-:W-:-:S05]  /*76e0*/  IADD3 R160, P1, R3, R161, RZ ;  /* 0x000000a103a07210 */ /* 0x001fca0007f3e0ff */
[----:B------:R-:W-:-:S05]  /*76f0*/  IMAD.X R161, R12, 0x1, R163, P1 ;  /* 0x000000010ca17824 */ /* 0x000fca00008e06a3 */
[----:B------:R0:W2:Y:S02]  /*7700*/  @!P0 LDG.E.U8 R188, desc[UR14][R160.64] ;  /* 0x0000000ea0bc8981 */ /* 0x0000a4000c1e1100 */
[----:B0-----:R-:W-:-:S05]  /*7710*/  IADD3 R160, P1, R3, R162, RZ ;  /* 0x000000a203a07210 */ /* 0x001fca0007f3e0ff */
[----:B------:R-:W-:Y:S01]  /*7720*/  IMAD.X R161, R12, 0x1, R6, P1 ;  /* 0x000000010ca17824 */ /* 0x000fe200008e0606 */
[----:B------:R-:W-:Y:S01]  /*7730*/  PRMT R162, R179, 0x3340, R164 ;  /* 0x00003340b3a27816 */ /* 0x000fe200000000a4 */
[----:B------:R-:W4:Y:S04]  /*7740*/  LDL R6, [R1+0x1c] ;  /* 0x00001c0001067983 */ /* 0x000f280000100800 */
[----:B------:R0:W2:Y:S04]  /*7750*/  @!P0 LDG.E.U8 R189, desc[UR14][R160.64] ;  /* 0x0000000ea0bd8981 */ /* 0x0000a8000c1e1100 */
[----:B------:R-:W4:Y:S01]  /*7760*/  LDL R164, [R1+0x3c] ;  /* 0x00003c0001a47983 */ /* 0x000f220000100800 */
[----:B------:R-:W-:-:S03]  /*7770*/  PRMT R163, R178, 0x3340, R165 ;  /* 0x00003340b2a37816 */ /* 0x000fc600000000a5 */
[----:B------:R-:W2:Y:S01]  /*7780*/  LDL R165, [R1+0x38] ;  /* 0x0000380001a57983 */ /* 0x000ea20000100800 */
[----:B0-----:R-:W-:-:S03]  /*7790*/  IADD3 R160, P1, R3, R5, RZ ;  /* 0x0000000503a07210 */ /* 0x001fc60007f3e0ff */
[----:B------:R-:W2:Y:S02]  /*77a0*/  LDL R5, [R1+0x18] ;  /* 0x0000180001057983 */ /* 0x000ea40000100800 */
[----:B---3--:R-:W-:Y:S02]  /*77b0*/  IMAD.X R161, R12, 0x1, R2, P1 ;  /* 0x000000010ca17824 */ /* 0x008fe400008e0602 */
[----:B------:R-:W3:Y:S01]  /*77c0*/  LDL R2, [R1+0x16c] ;  /* 0x00016c0001027983 */ /* 0x000ee20000100800 */
[----:B------:R-:W-:Y:S02]  /*77d0*/  PRMT R192, RZ, 0x7610, R192 ;  /* 0x00007610ffc07816 */ /* 0x000fe400000000c0 */
[----:B------:R-:W-:Y:S02]  /*77e0*/  LOP3.LUT R172, R172, 0xffff, RZ, 0xc0, !PT ;  /* 0x0000ffffacac7812 */ /* 0x000fe400078ec0ff */
[----:B------:R-:W-:Y:S02]  /*77f0*/  LOP3.LUT R171, R171, 0xffff, RZ, 0xc0, !PT ;  /* 0x0000ffffabab7812 */ /* 0x000fe400078ec0ff */
[----:B------:R-:W-:Y:S01]  /*7800*/  LOP3.LUT R174, R174, 0xffff, RZ, 0xc0, !PT ;  /* 0x0000ffffaeae7812 */ /* 0x000fe200078ec0ff */
[----:B------:R0:W3:Y:S01]  /*7810*/  @!P0 LDG.E.U8 R192, desc[UR14][R160.64] ;  /* 0x0000000ea0c08981 */ /* 0x0000e2000c1e1100 */
        /* <DEDUP_REMOVED lines=9> */
[----:B------:R-:W-:Y:S02]  /*78b0*/  PRMT R171, R172, 0x3340, R171 ;  /* 0x00003340acab7816 */ /* 0x000fe400000000ab */
[----:B0-----:R-:W-:Y:S02]  /*78c0*/  PRMT R160, R174, 0x3340, R170 ;  /* 0x00003340aea07816 */ /* 0x001fe400000000aa */
[----:B------:R-:W-:Y:S02]  /*78d0*/  PRMT R169, R173, 0x3340, R169 ;  /* 0x00003340ada97816 */ /* 0x000fe400000000a9 */
[----:B------:R-:W-:-:S02]  /*78e0*/  PRMT R161, R176, 0x3340, R168 ;  /* 0x00003340b0a17816 */ /* 0x000fc400000000a8 */
[----:B------:R-:W-:Y:S02]  /*78f0*/  PRMT R167, R175, 0x3340, R167 ;  /* 0x00003340afa77816 */ /* 0x000fe400000000a7 */
[----:B------:R-:W-:Y:S02]  /*7900*/  PRMT R166, R177, 0x3340, R166 ;  /* 0x00003340b1a67816 */ /* 0x000fe400000000a6 */
[----:B------:R-:W-:Y:S02]  /*7910*/  PRMT R160, R171, 0x5410, R160 ;  /* 0x00005410aba07816 */ /* 0x000fe400000000a0 */
[----:B------:R-:W-:Y:S02]  /*7920*/  PRMT R161, R169, 0x5410, R161 ;  /* 0x00005410a9a17816 */ /* 0x000fe400000000a1 */
[----:B------:R-:W-:Y:S02]  /*7930*/  PRMT R162, R167, 0x5410, R162 ;  /* 0x00005410a7a27816 */ /* 0x000fe400000000a2 */
[----:B------:R-:W-:-:S02]  /*7940*/  PRMT R163, R166, 0x5410, R163 ;  /* 0x00005410a6a37816 */ /* 0x000fc400000000a3 */
[----:B------:R-:W-:Y:S02]  /*7950*/  PRMT R168, RZ, 0x7610, R168 ;  /* 0x00007610ffa87816 */ /* 0x000fe400000000a8 */
[----:B------:R-:W-:Y:S02]  /*7960*/  PRMT R169, RZ, 0x7610, R169 ;  /* 0x00007610ffa97816 */ /* 0x000fe400000000a9 */
[----:B----4-:R-:W-:-:S05]  /*7970*/  IADD3 R164, P1, R3, R164, RZ ;  /* 0x000000a403a47210 */ /* 0x010fca0007f3e0ff */
[----:B--2---:R-:W-:Y:S01]  /*7980*/  IMAD.X R165, R12, 0x1, R165, P1 ;  /* 0x000000010ca57824 */ /* 0x004fe200008e06a5 */
[----:B------:R-:W-:-:S04]  /*7990*/  IADD3 R166, P1, R3, R6, RZ ;  /* 0x0000000603a67210 */ /* 0x000fc80007f3e0ff */
[----:B------:R0:W2:Y:S04]  /*79a0*/  @!P0 LDG.E.U8 R168, desc[UR14][R164.64] ;  /* 0x0000000ea4a88981 */ /* 0x0000a8000c1e1100 */
[----:B---3--:R1:W-:Y:S01]  /*79b0*/  STS.128 [R2+UR12], R160 ;  /* 0x000000a002007988 */ /* 0x0083e20008000c0c */
[----:B------:R-:W-:Y:S01]  /*79c0*/  IMAD.X R167, R12, 0x1, R5, P1 ;  /* 0x000000010ca77824 */ /* 0x000fe200008e0605 */
[----:B0-----:R-:W-:Y:S02]  /*79d0*/  PRMT R164, RZ, 0x7610, R164 ;  /* 0x00007610ffa47816 */ /* 0x001fe400000000a4 */
[----:B------:R-:W-:-:S04]  /*79e0*/  PRMT R165, RZ, 0x7610, R165 ;  /* 0x00007610ffa57816 */ /* 0x000fc800000000a5 */
[----:B------:R0:W3:Y:S01]  /*79f0*/  @!P0 LDG.E.U8 R164, desc[UR14][R166.64] ;  /* 0x0000000ea6a48981 */ /* 0x0000e2000c1e1100 */
[----:B-1----:R-:W-:-:S03]  /*7a00*/  IADD3 R160, P2, R3, R252, RZ ;  /* 0x000000fc03a07210 */ /* 0x002fc60007f5e0ff */
[----:B------:R-:W4:Y:S01]  /*7a10*/  LDL.LU R2, [R1+0x150] ;  /* 0x0001500001027983 */ /* 0x000f220000300800 */
[----:B------:R-:W-:Y:S01]  /*7a20*/  IADD3 R162, P1, R3, R244, RZ ;  /* 0x000000f403a27210 */ /* 0x000fe20007f3e0ff */
[----:B------:R-:W-:Y:S01]  /*7a30*/  IMAD.X R161, R12, 0x1, R251, P2 ;  /* 0x000000010ca17824 */ /* 0x000fe200010e06fb */
[----:B0-----:R-:W-:-:S03]  /*7a40*/  PRMT R166, RZ, 0x7610, R166 ;  /* 0x00007610ffa67816 */ /* 0x001fc600000000a6 */
[----:B------:R-:W-:Y:S01]  /*7a50*/  IMAD.X R163, R12, 0x1, R243, P1 ;  /* 0x000000010ca37824 */ /* 0x000fe200008e06f3 */
[----:B------:R-:W-:Y:S01]  /*7a60*/  PRMT R167, RZ, 0x7610, R167 ;  /* 0x00007610ffa77816 */ /* 0x000fe200000000a7 */
[----:B------:R-:W2:Y:S04]  /*7a70*/  LDL R5, [R1+0x130] ;  /* 0x0001300001057983 */ /* 0x000ea80000100800 */
[----:B------:R0:W3:Y:S04]  /*7a80*/  @!P0 LDG.E.U8 R165, desc[UR14][R160.64] ;  /* 0x0000000ea0a58981 */ /* 0x0000e8000c1e1100 */
[----:B------:R1:W3:Y:S04]  /*7a90*/  @!P0 LDG.E.U8 R166, desc[UR14][R162.64] ;  /* 0x0000000ea2a68981 */ /* 0x0002e8000c1e1100 */
[----:B------:R-:W3:Y:S01]  /*7aa0*/  LDL R6, [R1+0xf0] ;  /* 0x0000f00001067983 */ /* 0x000ee20000100800 */
[----:B0-----:R-:W-:-:S05]  /*7ab0*/  IADD3 R160, P1, R3, R236, RZ ;  /* 0x000000ec03a07210 */ /* 0x001fca0007f3e0ff */
[----:B------:R-:W-:Y:S01]  /*7ac0*/  IMAD.X R161, R12, 0x1, R235, P1 ;  /* 0x000000010ca17824 */ /* 0x000fe200008e06eb */
[----:B-1----:R-:W-:-:S04]  /*7ad0*/  IADD3 R162, P1, R3, R223, RZ ;  /* 0x000000df03a27210 */ /* 0x002fc80007f3e0ff */
[----:B------:R0:W3:Y:S01]  /*7ae0*/  @!P0 LDG.E.U8 R167, desc[UR14][R160.64] ;  /* 0x0000000ea0a78981 */ /* 0x0000e2000c1e1100 */
[----:B------:R-:W-:-:S05]  /*7af0*/  IMAD.X R163, R12, 0x1, R221, P1 ;  /* 0x000000010ca37824 */ /* 0x000fca00008e06dd */
[----:B------:R1:W3:Y:S01]  /*7b00*/  @!P0 LDG.E.U8 R169, desc[UR14][R162.64] ;  /* 0x0000000ea2a98981 */ /* 0x0002e2000c1e1100 */
[----:B0-----:R-:W-:-:S05]  /*7b10*/  IADD3 R160, P1, R3, R15, RZ ;  /* 0x0000000f03a07210 */ /* 0x001fca0007f3e0ff */
[----:B------:R-:W-:Y:S01]  /*7b20*/  IMAD.X R161, R12, 0x1, R7, P1 ;  /* 0x000000010ca17824 */ /* 0x000fe200008e0607 */
[----:B-1----:R-:W-:Y:S01]  /*7b30*/  PRMT R162, RZ, 0x7610, R162 ;  /* 0x00007610ffa27816 */ /* 0x002fe200000000a2 */
[----:B------:R0:W-:Y:S05]  /*7b40*/  STL [R1+0x1ac], R251 ;  /* 0x0001acfb01007387 */ /* 0x0001ea0000100800 */
[----:B------:R1:W3:Y:S01]  /*7b50*/  @!P0 LDG.E.U8 R162, desc[UR14][R160.64] ;  /* 0x0000000ea0a28981 */ /* 0x0002e2000c1e1100 */
[----:B------:R-:W-:Y:S02]  /*7b60*/  PRMT R163, RZ, 0x7610, R163 ;  /* 0x00007610ffa37816 */ /* 0x000fe400000000a3 */
[----:B------:R-:W-:Y:S01]  /*7b70*/  PRMT R170, RZ, 0x7610, R170 ;  /* 0x00007610ffaa7816 */ /* 0x000fe200000000aa */
[----:B0-----:R-:W3:Y:S04]  /*7b80*/  LDL R251, [R1+0xf4] ;  /* 0x0000f40001fb7983 */ /* 0x001ee80000100800 */
[----:B------:R-:W1:Y:S02]  /*7b90*/  LDL R161, [R1+0x134] ;  /* 0x0001340001a17983 */ /* 0x000e640000100800 */
[----:B-1----:R-:W-:-:S05]  /*7ba0*/  IADD3 R160, P1, R3, R161, RZ ;  /* 0x000000a103a07210 */ /* 0x002fca0007f3e0ff */
[----:B--2---:R-:W-:Y:S02]  /*7bb0*/  IMAD.X R161, R12, 0x1, R5, P1 ;  /* 0x000000010ca17824 */ /* 0x004fe400008e0605 */
[----:B------:R-:W2:Y:S04]  /*7bc0*/  LDL R5, [R1+0xd4] ;  /* 0x0000d40001057983 */ /* 0x000ea80000100800 */
[----:B------:R0:W2:Y:S04]  /*7bd0*/  @!P0 LDG.E.U8 R163, desc[UR14][R160.64] ;  /* 0x0000000ea0a38981 */ /* 0x0000a8000c1e1100 */
[----:B------:R-:W0:Y:S04]  /*7be0*/  LDL R161, [R1+0x154] ;  /* 0x0001540001a17983 */ /* 0x000e280000100800 */
[----:B----4-:R1:W-:Y:S01]  /*7bf0*/  STL [R1+0x180], R2 ;  /* 0x0001800201007387 */ /* 0x0103e20000100800 */
[----:B0-----:R-:W-:-:S05]  /*7c00*/  IADD3 R160, P1, R3, R161, RZ ;  /* 0x000000a103a07210 */ /* 0x001fca0007f3e0ff */
[----:B------:R-:W-:Y:S02]  /*7c10*/  IMAD.X R161, R12, 0x1, R2, P1 ;  /* 0x000000010ca17824 */ /* 0x000fe400008e0602 */
[----:B-1----:R-:W4:Y:S04]  /*7c20*/  LDL R2, [R1+0x110] ;  /* 0x0001100001027983 */ /* 0x002f280000100800 */
[----:B------:R0:W2:Y:S04]  /*7c30*/  @!P0 LDG.E.U8 R170, desc[UR14][R160.64] ;  /* 0x0000000ea0aa8981 */ /* 0x0000a8000c1e1100 */
[----:B------:R-:W0:Y:S01]  /*7c40*/  LDL R161, [R1+0x114] ;  /* 0x0001140001a17983 */ /* 0x000e220000100800 */
[----:B------:R-:W-:-:S02]  /*7c50*/  PRMT R171, RZ, 0x7610, R171 ;  /* 0x00007610ffab7816 */ /* 0x000fc400000000ab */
[----:B------:R-:W-:Y:S02]  /*7c60*/  PRMT R172, RZ, 0x7610, R172 ;  /* 0x00007610ffac7816 */ /* 0x000fe400000000ac */
[----:B0-----:R-:W-:-:S05]  /*7c70*/  IADD3 R160, P1, R3, R161, RZ ;  /* 0x000000a103a07210 */ /* 0x001fca0007f3e0ff */
[C---:B----4-:R-:W-:Y:S01]  /*7c80*/  IMAD.X R161, R12.reuse, 0x1, R2, P1 ;  /* 0x000000010ca17824 */ /* 0x050fe200008e0602 */
[----:B------:R-:W-:Y:S01]  /*7c90*/  PRMT R173, RZ, 0x7610, R173 ;  /* 0x00007610ffad7816 */ /* 0x000fe200000000ad */
[----:B------:R-:W4:Y:S04]  /*7ca0*/  LDL R2, [R1+0x50] ;  /* 0x0000500001027983 */ /* 0x000f280000100800 */
[----:B------:R3:W4:Y:S02]  /*7cb0*/  @!P0 LDG.E.U8 R171, desc[UR14][R160.64] ;  /* 0x0000000ea0ab8981 */ /* 0x000724000c1e1100 */
[----:B---3--:R-:W-:Y:S02]  /*7cc0*/  IADD3 R160, P1, R3, R251, RZ ;  /* 0x000000fb03a07210 */ /* 0x008fe40007f3e0ff */
[----:B------:R-:W-:Y:S01]  /*7cd0*/  PRMT R174, RZ, 0x7610, R174 ;  /* 0x00007610ffae7816 */ /* 0x000fe200000000ae */
[----:B------:R-:W3:Y:S02]  /*7ce0*/  LDL R251, [R1+0x74] ;  /* 0x0000740001fb7983 */ /* 0x000ee40000100800 */
[----:B------:R-:W-:-:S02]  /*7cf0*/  IMAD.X R161, R12, 0x1, R6, P1 ;  /* 0x000000010ca17824 */ /* 0x000fc400008e0606 */
[----:B------:R-:W4:Y:S04]  /*7d00*/  LDL R6, [R1+0x70] ;  /* 0x0000700001067983 */ /* 0x000f280000100800 */
[----:B------:R2:W4:Y:S04]  /*7d10*/  @!P0 LDG.E.U8 R172, desc[UR14][R160.64] ;  /* 0x0000000ea0ac8981 */ /* 0x000528000c1e1100 */
[----:B------:R-:W3:Y:S01]  /*7d20*/  LDL R161, [R1+0xd0] ;  /* 0x0000d00001a17983 */ /* 0x000ee20000100800 */
[----:B--2---:R-:W-:-:S03]  /*7d30*/  IADD3 R160, P1, R3, R5, RZ ;  /* 0x0000000503a07210 */ /* 0x004fc60007f3e0ff */
[----:B------:R-:W2:Y:S02]  /*7d40*/  LDL R5, [R1+0x54] ;  /* 0x0000540001057983 */ /* 0x000ea40000100800 */
[----:B---3--:R-:W-:-:S05]  /*7d50*/  IMAD.X R161, R12, 0x1, R161, P1 ;  /* 0x000000010ca17824 */ /* 0x008fca00008e06a1 */
[----:B------:R0:W3:Y:S04]  /*7d60*/  @!P0 LDG.E.U8 R173, desc[UR14][R160.64] ;  /* 0x0000000ea0ad8981 */ /* 0x0000e8000c1e1100 */
[----:B------:R-:W0:Y:S02]  /*7d70*/  LDL R161, [R1+0xb4] ;  /* 0x0000b40001a17983 */ /* 0x000e240000100800 */
[----:B0-----:R-:W-:Y:S02]  /*7d80*/  IADD3 R160, P1, R3, R161, RZ ;  /* 0x000000a103a07210 */ /* 0x001fe40007f3e0ff */
[----:B------:R-:W4:Y:S03]  /*7d90*/  LDL R161, [R1+0xb0] ;  /* 0x0000b00001a17983 */ /* 0x000f260000100800 */
[----:B----4-:R-:W-:-:S05]  /*7da0*/  IMAD.X R161, R12, 0x1, R161, P1 ;  /* 0x000000010ca17824 */ /* 0x010fca00008e06a1 */
[----:B------:R0:W4:Y:S04]  /*7db0*/  @!P0 LDG.E.U8 R174, desc[UR14][R160.64] ;  /* 0x0000000ea0ae8981 */ /* 0x000128000c1e1100 */
[----:B------:R-:W0:Y:S02]  /*7dc0*/  LDL R161, [R1+0x94] ;  /* 0x0000940001a17983 */ /* 0x000e240000100800 */
[----:B0-----:R-:W-:Y:S02]  /*7dd0*/  IADD3 R160, P1, R3, R161, RZ ;  /* 0x000000a103a07210 */ /* 0x001fe40007f3e0ff */
[----:B------:R-:W2:Y:S01]  /*7de0*/  LDL R161, [R1+0x90] ;  /* 0x0000900001a17983 */ /* 0x000ea20000100800 */
[----:B------:R-:W-:Y:S02]  /*7df0*/  PRMT R175, RZ, 0x7610, R175 ;  /* 0x00007610ffaf7816 */ /* 0x000fe400000000af */
[----:B------:R-:W-:-:S02]  /*7e00*/  PRMT R176, RZ, 0x7610, R176 ;  /* 0x00007610ffb07816 */ /* 0x000fc400000000b0 */
[----:B------:R-:W-:Y:S02]  /*7e10*/  LOP3.LUT R153, R153, 0xffff, RZ, 0xc0, !PT ;  /* 0x0000ffff99997812 */ /* 0x000fe400078ec0ff */
[----:B------:R-:W-:-:S04]  /*7e20*/  LOP3.LUT R152, R152, 0xffff, RZ, 0xc0, !PT ;  /* 0x0000ffff98987812 */ /* 0x000fc800078ec0ff */
[----:B------:R-:W-:Y:S01]  /*7e30*/  PRMT R152, R152, 0x3340, R153 ;  /* 0x0000334098987816 */ /* 0x000fe20000000099 */
[----:B--2---:R-:W-:-:S05]  /*7e40*/  IMAD.X R161, R12, 0x1, R161, P1 ;  /* 0x000000010ca17824 */ /* 0x004fca00008e06a1 */
[----:B------:R0:W2:Y:S02]  /*7e50*/  @!P0 LDG.E.U8 R175, desc[UR14][R160.64] ;  /* 0x0000000ea0af8981 */ /* 0x0000a4000c1e1100 */
[----:B0-----:R-:W-:-:S05]  /*7e60*/  IADD3 R160, P1, R3, R251, RZ ;  /* 0x000000fb03a07210 */ /* 0x001fca0007f3e0ff */
[C---:B------:R-:W-:Y:S02]  /*7e70*/  IMAD.X R161, R12.reuse, 0x1, R6, P1 ;  /* 0x000000010ca17824 */ /* 0x040fe400008e0606 */
[----:B------:R-:W3:Y:S04]  /*7e80*/  LDL R6, [R1+0x30] ;  /* 0x0000300001067983 */ /* 0x000ee80000100800 */
[----:B------:R0:W2:Y:S02]  /*7e90*/  @!P0 LDG.E.U8 R176, desc[UR14][R160.64] ;  /* 0x0000000ea0b08981 */ /* 0x0000a4000c1e1100 */
[----:B0-----:R-:W-:Y:S02]  /*7ea0*/  IADD3 R160, P1, R3, R5, RZ ;  /* 0x0000000503a07210 */ /* 0x001fe40007f3e0ff */
[----:B------:R-:W4:Y:S03]  /*7eb0*/  LDL R5, [R1+0x168] ;  /* 0x0001680001057983 */ /* 0x000f260000100800 */
[----:B------:R-:W-:-:S02]  /*7ec0*/  IMAD.X R161, R12, 0x1, R2, P1 ;  /* 0x000000010ca17824 */ /* 0x000fc400008e0602 */
[----:B------:R-:W2:Y:S04]  /*7ed0*/  LDL R2, [R1+0x10] ;  /* 0x0000100001027983 */ /* 0x000ea80000100800 */
[----:B------:R-:W2:Y:S04]  /*7ee0*/  LDL.LU R251, [R1+0x14] ;  /* 0x0000140001fb7983 */ /* 0x000ea80000300800 */
[----:B------:R-:W3:Y:S01]  /*7ef0*/  LDL R153, [R1+0x34] ;  /* 0x0000340001997983 */ /* 0x000ee20000100800 */
        /* <DEDUP_REMOVED lines=23> */
[----:B------:R-:W-:Y:S02]  /*8070*/  PRMT R22, R17, 0x5410, R22 ;  /* 0x0000541011167816 */ /* 0x000fe40000000016 */
[----:B------:R-:W-:-:S05]  /*8080*/  PRMT R23, R157, 0x5410, R23 ;  /* 0x000054109d177816 */ /* 0x000fca0000000017 */
[----:B----4-:R0:W-:Y:S01]  /*8090*/  STS.128 [R5+UR12], R20 ;  /* 0x0000001405007988 */ /* 0x0101e20008000c0c */
[----:B---3--:R-:W-:-:S03]  /*80a0*/  IADD3 R18, P1, R3, R153, RZ ;  /* 0x0000009903127210 */ /* 0x008fc60007f3e0ff */
[----:B0-----:R-:W3:Y:S02]  /*80b0*/  LDL.LU R5, [R1+0x128] ;  /* 0x0001280001057983 */ /* 0x001ee40000300800 */
[----:B------:R-:W-:Y:S02]  /*80c0*/  IMAD.X R19, R12, 0x1, R6, P1 ;  /* 0x000000010c137824 */ /* 0x000fe400008e0606 */
[----:B------:R-:W4:Y:S01]  /*80d0*/  LDL R6, [R1+0x12c] ;  /* 0x00012c0001067983 */ /* 0x000f220000100800 */
[----:B--2---:R-:W-:Y:S02]  /*80e0*/  IADD3 R152, P1, R3, R251, RZ ;  /* 0x000000fb03987210 */ /* 0x004fe40007f3e0ff */
[----:B------:R-:W-:Y:S01]  /*80f0*/  SHF.R.S32.HI R23, RZ, 0x1f, R3 ;  /* 0x0000001fff177819 */ /* 0x000fe20000011403 */
[----:B------:R-:W2:Y:S04]  /*8100*/  LDL R22, [R1+0x14c] ;  /* 0x00014c0001167983 */ /* 0x000ea80000100800 */
[----:B------:R-:W-:Y:S01]  /*8110*/  IMAD.X R153, R23, 0x1, R2, P1 ;  /* 0x0000000117997824 */ /* 0x000fe200008e0602 */
[----:B------:R-:W-:Y:S01]  /*8120*/  PRMT R17, RZ, 0x7610, R17 ;  /* 0x00007610ff117816 */ /* 0x000fe20000000011 */
[----:B------:R-:W2:Y:S01]  /*8130*/  LDL R2, [R1+0x148] ;  /* 0x0001480001027983 */ /* 0x000ea20000100800 */
[----:B------:R-:W-:-:S02]  /*8140*/  PRMT R155, RZ, 0x7610, R155 ;  /* 0x00007610ff9b7816 */ /* 0x000fc4000000009b */
[----:B------:R-:W-:Y:S01]  /*8150*/  PRMT R154, RZ, 0x7610, R154 ;  /* 0x00007610ff9a7816 */ /* 0x000fe2000000009a */
[----:B------:R-:W2:Y:S04]  /*8160*/  LDL R12, [R1+0x10c] ;  /* 0x00010c00010c7983 */ /* 0x000ea80000100800 */
[----:B------:R0:W2:Y:S01]  /*8170*/  @!P0 LDG.E.U8 R17, desc[UR14][R18.64] ;  /* 0x0000000e12118981 */ /* 0x0000a2000c1e1100 */
[----:B------:R-:W-:-:S03]  /*8180*/  IADD3 R20, P1, R3, R242, RZ ;  /* 0x000000f203147210 */ /* 0x000fc60007f3e0ff */
[----:B------:R1:W2:Y:S01]  /*8190*/  @!P0 LDG.E.U8 R155, desc[UR14][R152.64] ;  /* 0x0000000e989b8981 */ /* 0x0002a2000c1e1100 */
[----:B0-----:R-:W-:-:S05]  /*81a0*/  IADD3 R18, P2, R3, R250, RZ ;  /* 0x000000fa03127210 */ /* 0x001fca0007f5e0ff */
[C---:B------:R-:W-:Y:S01]  /*81b0*/  IMAD.X R19, R23.reuse, 0x1, R249, P2 ;  /* 0x0000000117137824 */ /* 0x040fe200010e06f9 */
[----:B-1----:R-:W-:Y:S01]  /*81c0*/  PRMT R152, RZ, 0x7610, R152 ;  /* 0x00007610ff987816 */ /* 0x002fe20000000098 */
[----:B------:R-:W-:-:S03]  /*81d0*/  IMAD.X R21, R23, 0x1, R241, P1 ;  /* 0x0000000117157824 */ /* 0x000fc600008e06f1 */
[----:B------:R0:W2:Y:S01]  /*81e0*/  @!P0 LDG.E.U8 R154, desc[UR14][R18.64] ;  /* 0x0000000e129a8981 */ /* 0x0000a2000c1e1100 */
[----:B------:R-:W-:-:S03]  /*81f0*/  PRMT R153, RZ, 0x7610, R153 ;  /* 0x00007610ff997816 */ /* 0x000fc60000000099 */
[----:B------:R1:W2:Y:S01]  /*8200*/  @!P0 LDG.E.U8 R152, desc[UR14][R20.64] ;  /* 0x0000000e14988981 */ /* 0x0002a2000c1e1100 */
[----:B0-----:R-:W-:-:S05]  /*8210*/  IADD3 R18, P1, R3, R233, RZ ;  /* 0x000000e903127210 */ /* 0x001fca0007f3e0ff */
[----:B------:R-:W-:Y:S01]  /*8220*/  IMAD.X R19, R23, 0x1, R231, P1 ;  /* 0x0000000117137824 */ /* 0x000fe200008e06e7 */
[----:B-1----:R-:W-:-:S04]  /*8230*/  IADD3 R20, P1, R3, R219, RZ ;  /* 0x000000db03147210 */ /* 0x002fc80007f3e0ff */
[----:B------:R0:W2:Y:S01]  /*8240*/  @!P0 LDG.E.U8 R153, desc[UR14][R18.64] ;  /* 0x0000000e12998981 */ /* 0x0000a2000c1e1100 */
[----:B------:R-:W-:Y:S01]  /*8250*/  IMAD.X R21, R23, 0x1, R217, P1 ;  /* 0x0000000117157824 */ /* 0x000fe200008e06d9 */
[----:B------:R-:W-:Y:S02]  /*8260*/  PRMT R157, RZ, 0x7610, R157 ;  /* 0x00007610ff9d7816 */ /* 0x000fe4000000009d */
[----:B0-----:R-:W-:-:S05]  /*8270*/  IADD3 R18, P1, R3, R14, RZ ;  /* 0x0000000e03127210 */ /* 0x001fca0007f3e0ff */
[----:B------:R-:W-:-:S05]  /*8280*/  IMAD.X R19, R23, 0x1, R8, P1 ;  /* 0x0000000117137824 */ /* 0x000fca00008e0608 */
[----:B------:R4:W2:Y:S01]  /*8290*/  @!P0 LDG.E.U8 R157, desc[UR14][R18.64] ;  /* 0x0000000e129d8981 */ /* 0x0008a2000c1e1100 */
[----:B------:R-:W-:Y:S02]  /*82a0*/  PRMT R158, RZ, 0x7610, R158 ;  /* 0x00007610ff9e7816 */ /* 0x000fe4000000009e */
[----:B------:R-:W-:Y:S01]  /*82b0*/  PRMT R156, RZ, 0x7610, R156 ;  /* 0x00007610ff9c7816 */ /* 0x000fe2000000009c */
[----:B------:R0:W-:Y:S01]  /*82c0*/  STL [R1+0x1b0], R249 ;  /* 0x0001b0f901007387 */ /* 0x0001e20000100800 */
[----:B------:R-:W-:-:S04]  /*82d0*/  PRMT R159, RZ, 0x7610, R159 ;  /* 0x00007610ff9f7816 */ /* 0x000fc8000000009f */
[----:B------:R-:W2:Y:S04]  /*82e0*/  @!P0 LDG.E.U8 R156, desc[UR14][R20.64] ;  /* 0x0000000e149c8981 */ /* 0x000ea8000c1e1100 */
[----:B0-----:R-:W2:Y:S01]  /*82f0*/  LDL R249, [R1+0xec] ;  /* 0x0000ec0001f97983 */ /* 0x001ea20000100800 */
[----:B----4-:R-:W-:-:S03]  /*8300*/  IADD3 R18, P1, R3, R6, RZ ;  /* 0x0000000603127210 */ /* 0x010fc60007f3e0ff */
[----:B------:R-:W4:Y:S02]  /*8310*/  LDL R6, [R1+0xe8] ;  /* 0x0000e80001067983 */ /* 0x000f240000100800 */
[----:B---3--:R-:W-:-:S05]  /*8320*/  IMAD.X R19, R23, 0x1, R5, P1 ;  /* 0x0000000117137824 */ /* 0x008fca00008e0605 */
[----:B------:R2:W3:Y:S02]  /*8330*/  @!P0 LDG.E.U8 R158, desc[UR14][R18.64] ;  /* 0x0000000e129e8981 */ /* 0x0004e4000c1e1100 */
[----:B--2---:R-:W-:Y:S02]  /*8340*/  IADD3 R18, P1, R3, R22, RZ ;  /* 0x0000001603127210 */ /* 0x004fe40007f3e0ff */
[----:B------:R0:W-:Y:S03]  /*8350*/  STL [R1+0x184], R5 ;  /* 0x0001840501007387 */ /* 0x0001e60000100800 */
[----:B------:R-:W-:Y:S01]  /*8360*/  IMAD.X R19, R23, 0x1, R2, P1 ;  /* 0x0000000117137824 */ /* 0x000fe200008e0602 */
[----:B------:R-:W2:Y:S04]  /*8370*/  LDL R22, [R1+0xcc] ;  /* 0x0000cc0001167983 */ /* 0x000ea80000100800 */
[----:B------:R-:W3:Y:S04]  /*8380*/  LDL R21, [R1+0xc8] ;  /* 0x0000c80001157983 */ /* 0x000ee80000100800 */
[----:B------:R-:W3:Y:S04]  /*8390*/  LDL R20, [R1+0xac] ;  /* 0x0000ac0001147983 */ /* 0x000ee80000100800 */
[----:B0-----:R-:W3:Y:S04]  /*83a0*/  LDL.LU R5, [R1+0x144] ;  /* 0x0001440001057983 */ /* 0x001ee80000300800 */
[----:B------:R-:W3:Y:S04]  /*83b0*/  LDL.LU R2, [R1+0x120] ;  /* 0x0001200001027983 */ /* 0x000ee80000300800 */
[----:B------:R0:W3:Y:S04]  /*83c0*/  @!P0 LDG.E.U8 R159, desc[UR14][R18.64] ;  /* 0x0000000e129f8981 */ /* 0x0000e8000c1e1100 */
[----:B------:R-:W4:Y:S01]  /*83d0*/  LDL R19, [R1+0x108] ;  /* 0x0001080001137983 */ /* 0x000f220000100800 */
[----:B------:R-:W-:-:S02]  /*83e0*/  PRMT R177, RZ, 0x7610, R177 ;  /* 0x00007610ffb17816 */ /* 0x000fc400000000b1 */
[----:B0-----:R-:W-:Y:S02]  /*83f0*/  IADD3 R18, P1, R3, R12, RZ ;  /* 0x0000000c03127210 */ /* 0x001fe40007f3e0ff */
[----:B------:R-:W3:Y:S04]  /*8400*/  LDL R12, [R1+0xa8] ;  /* 0x0000a800010c7983 */ /* 0x000ee80000100800 */
[----:B------:R0:W3:Y:S02]  /*8410*/  @!P0 LDG.E.U8 R177, desc[UR14][R160.64] ;  /* 0x0000000ea0b18981 */ /* 0x0000e4000c1e1100 */
[----:B0-----:R-:W-:Y:S02]  /*8420*/  PRMT R160, RZ, 0x7610, R160 ;  /* 0x00007610ffa07816 */ /* 0x001fe400000000a0 */
[----:B------:R-:W-:Y:S01]  /*8430*/  PRMT R161, RZ, 0x7610, R161 ;  /* 0x00007610ffa17816 */ /* 0x000fe200000000a1 */
[----:B----4-:R-:W-:-:S05]  /*8440*/  IMAD.X R19, R23, 0x1, R19, P1 ;  /* 0x0000000117137824 */ /* 0x010fca00008e0613 */
[----:B------:R0:W4:Y:S02]  /*8450*/  @!P0 LDG.E.U8 R160, desc[UR14][R18.64] ;  /* 0x0000000e12a08981 */ /* 0x000124000c1e1100 */
[----:B0-----:R-:W-:Y:S02]  /*8460*/  IADD3 R18, P1, R3, R249, RZ ;  /* 0x000000f903127210 */ /* 0x001fe40007f3e0ff */
[----:B------:R-:W4:Y:S03]  /*8470*/  LDL R249, [R1+0x8c] ;  /* 0x00008c0001f97983 */ /* 0x000f260000100800 */
[----:B------:R-:W-:Y:S02]  /*8480*/  IMAD.X R19, R23, 0x1, R6, P1 ;  /* 0x0000000117137824 */ /* 0x000fe400008e0606 */
[----:B------:R-:W4:Y:S04]  /*8490*/  LDL R6, [R1+0x88] ;  /* 0x0000880001067983 */ /* 0x000f280000100800 */
[----:B------:R2:W4:Y:S01]  /*84a0*/  @!P0 LDG.E.U8 R161, desc[UR14][R18.64] ;  /* 0x0000000e12a18981 */ /* 0x000522000c1e1100 */
[----:B------:R-:W-:-:S02]  /*84b0*/  PRMT R178, RZ, 0x7610, R178 ;  /* 0x00007610ffb27816 */ /* 0x000fc400000000b2 */
[----:B--2---:R-:W-:Y:S02]  /*84c0*/  IADD3 R18, P1, R3, R22, RZ ;  /* 0x0000001603127210 */ /* 0x004fe40007f3e0ff */
[----:B------:R-:W-:Y:S01]  /*84d0*/  PRMT R179, RZ, 0x7610, R179 ;  /* 0x00007610ffb37816 */ /* 0x000fe200000000b3 */
[----:B------:R-:W2:Y:S02]  /*84e0*/  LDL R22, [R1+0x4c] ;  /* 0x00004c0001167983 */ /* 0x000ea40000100800 */
[----:B---3--:R-:W-:Y:S01]  /*84f0*/  IMAD.X R19, R23, 0x1, R21, P1 ;  /* 0x0000000117137824 */ /* 0x008fe200008e0615 */
[----:B------:R-:W-:Y:S01]  /*8500*/  PRMT R193, RZ, 0x7610, R193 ;  /* 0x00007610ffc17816 */ /* 0x000fe200000000c1 */
[----:B------:R-:W3:Y:S04]  /*8510*/  LDL R21, [R1+0x48] ;  /* 0x0000480001157983 */ /* 0x000ee80000100800 */
[----:B------:R0:W3:Y:S02]  /*8520*/  @!P0 LDG.E.U8 R178, desc[UR14][R18.64] ;  /* 0x0000000e12b28981 */ /* 0x0000e4000c1e1100 */
[----:B0-----:R-:W-:-:S02]  /*8530*/  IADD3 R18, P1, R3, R20, RZ ;  /* 0x0000001403127210 */ /* 0x001fc40007f3e0ff */
[----:B------:R-:W3:Y:S03]  /*8540*/  LDL R20, [R1+0x28] ;  /* 0x0000280001147983 */ /* 0x000ee60000100800 */
[----:B------:R-:W-:Y:S02]  /*8550*/  IMAD.X R19, R23, 0x1, R12, P1 ;  /* 0x0000000117137824 */ /* 0x000fe400008e060c */
[----:B------:R-:W3:Y:S04]  /*8560*/  LDL R12, [R1+0x2c] ;  /* 0x00002c00010c7983 */ /* 0x000ee80000100800 */
[----:B------:R4:W3:Y:S02]  /*8570*/  @!P0 LDG.E.U8 R179, desc[UR14][R18.64] ;  /* 0x0000000e12b38981 */ /* 0x0008e4000c1e1100 */
[----:B----4-:R-:W-:-:S02]  /*8580*/  IADD3 R18, P1, R3, R249, RZ ;  /* 0x000000f903127210 */ /* 0x010fc40007f3e0ff */
[----:B------:R-:W4:Y:S03]  /*8590*/  LDL.LU R249, [R1+0xc] ;  /* 0x00000c0001f97983 */ /* 0x000f260000300800 */
[----:B------:R-:W-:Y:S02]  /*85a0*/  IMAD.X R19, R23, 0x1, R6, P1 ;  /* 0x0000000117137824 */ /* 0x000fe400008e0606 */
[----:B------:R-:W4:Y:S04]  /*85b0*/  LDL R6, [R1+0x8] ;  /* 0x0000080001067983 */ /* 0x000f280000100800 */
[----:B------:R0:W4:Y:S04]  /*85c0*/  @!P0 LDG.E.U8 R193, desc[UR14][R18.64] ;  /* 0x0000000e12c18981 */ /* 0x000128000c1e1100 */
[----:B------:R-:W0:Y:S02]  /*85d0*/  LDL R19, [R1+0x6c] ;  /* 0x00006c0001137983 */ /* 0x000e240000100800 */
[----:B0-----:R-:W-:-:S02]  /*85e0*/  IADD3 R18, P1, R3, R19, RZ ;  /* 0x0000001303127210 */ /* 0x001fc40007f3e0ff */
[----:B------:R-:W2:Y:S01]  /*85f0*/  LDL R19, [R1+0x68] ;  /* 0x0000680001137983 */ /* 0x000ea20000100800 */
[----:B------:R-:W-:Y:S02]  /*8600*/  PRMT R194, RZ, 0x7610, R194 ;  /* 0x00007610ffc27816 */ /* 0x000fe400000000c2 */
[----:B------:R-:W-:Y:S02]  /*8610*/  PRMT R195, RZ, 0x7610, R195 ;  /* 0x00007610ffc37816 */ /* 0x000fe400000000c3 */
[----:B------:R-:W-:Y:S02]  /*8620*/  PRMT R196, RZ, 0x7610, R196 ;  /* 0x00007610ffc47816 */ /* 0x000fe400000000c4 */
[----:B------:R-:W-:Y:S02]  /*8630*/  PRMT R214, RZ, 0x7610, R214 ;  /* 0x00007610ffd67816 */ /* 0x000fe400000000d6 */
[----:B------:R-:W-:Y:S02]  /*8640*/  PRMT R216, RZ, 0x7610, R216 ;  /* 0x00007610ffd87816 */ /* 0x000fe400000000d8 */
[----:B------:R-:W-:Y:S01]  /*8650*/  PRMT R218, RZ, 0x7610, R218 ;  /* 0x00007610ffda7816 */ /* 0x000fe200000000da */
[----:B--2---:R-:W-:-:S05]  /*8660*/  IMAD.X R19, R23, 0x1, R19, P1 ;  /* 0x0000000117137824 */ /* 0x004fca00008e0613 */
[----:B------:R0:W2:Y:S02]  /*8670*/  @!P0 LDG.E.U8 R194, desc[UR14][R18.64] ;  /* 0x0000000e12c28981 */ /* 0x0000a4000c1e1100 */
[----:B0-----:R-:W-:-:S05]  /*8680*/  IADD3 R18, P1, R3, R22, RZ ;  /* 0x0000001603127210 */ /* 0x001fca0007f3e0ff */
[----:B---3--:R-:W-:-:S05]  /*8690*/  IMAD.X R19, R23, 0x1, R21, P1 ;  /* 0x0000000117137824 */ /* 0x008fca00008e0615 */
[----:B------:R0:W3:Y:S02]  /*86a0*/  @!P0 LDG.E.U8 R195, desc[UR14][R18.64] ;  /* 0x0000000e12c38981 */ /* 0x0000e4000c1e1100 */
[----:B0-----:R-:W-:Y:S02]  /*86b0*/  IADD3 R18, P1, R3, R12, RZ ;  /* 0x0000000c03127210 */ /* 0x001fe40007f3e0ff */
[----:B------:R-:W2:Y:S03]  /*86c0*/  LDL R12, [R1+0x124] ;  /* 0x00012400010c7983 */ /* 0x000ea60000100800 */
[----:B------:R-:W-:Y:S01]  /*86d0*/  IMAD.X R19, R23, 0x1, R20, P1 ;  /* 0x0000000117137824 */ /* 0x000fe200008e0614 */
[----:B------:R-:W-:Y:S01]  /*86e0*/  PRMT R220, RZ, 0x7610, R220 ;  /* 0x00007610ffdc7816 */ /* 0x000fe200000000dc */
[----:B------:R-:W3:Y:S04]  /*86f0*/  LDL R20, [R1+0x104] ;  /* 0x0001040001147983 */ /* 0x000ee80000100800 */
[----:B------:R4:W3:Y:S02]  /*8700*/  @!P0 LDG.E.U8 R196, desc[UR14][R18.64] ;  /* 0x0000000e12c48981 */ /* 0x0008e4000c1e1100 */
[----:B----4-:R-:W-:-:S05]  /*8710*/  IADD3 R18, P1, R3, R249, RZ ;  /* 0x000000f903127210 */ /* 0x010fca0007f3e0ff */
[----:B------:R-:W-:Y:S01]  /*8720*/  IMAD.X R19, R23, 0x1, R6, P1 ;  /* 0x0000000117137824 */ /* 0x000fe200008e0606 */
[----:B------:R-:W-:Y:S01]  /*8730*/  PRMT R222, RZ, 0x7610, R222 ;  /* 0x00007610ffde7816 */ /* 0x000fe200000000de */
[----:B------:R-:W4:Y:S04]  /*8740*/  LDL R6, [R1+0x140] ;  /* 0x0001400001067983 */ /* 0x000f280000100800 */
[----:B------:R0:W3:Y:S02]  /*8750*/  @!P0 LDG.E.U8 R214, desc[UR14][R18.64] ;  /* 0x0000000e12d68981 */ /* 0x0000e4000c1e1100 */
[----:B0-----:R-:W-:-:S05]  /*8760*/  IADD3 R18, P1, R3, R248, RZ ;  /* 0x000000f803127210 */ /* 0x001fca0007f3e0ff */
[----:B------:R-:W-:-:S05]  /*8770*/  IMAD.X R19, R23, 0x1, R247, P1 ;  /* 0x0000000117137824 */ /* 0x000fca00008e06f7 */
        /* <DEDUP_REMOVED lines=8> */
[----:B------:R-:W-:Y:S01]  /*8800*/  IMAD.X R19, R23, 0x1, R10, P1 ;  /* 0x0000000117137824 */ /* 0x000fe200008e060a */
[----:B------:R-:W-:Y:S04]  /*8810*/  STL [R1+0x1b4], R247 ;  /* 0x0001b4f701007387 */ /* 0x000fe80000100800 */
[----:B------:R2:W3:Y:S04]  /*8820*/  @!P0 LDG.E.U8 R222, desc[UR14][R18.64] ;  /* 0x0000000e12de8981 */ /* 0x0004e8000c1e1100 */
[----:B------:R-:W3:Y:S01]  /*8830*/  LDL R21, [R1+0xe4] ;  /* 0x0000e40001157983 */ /* 0x000ee20000100800 */
[----:B--2---:R-:W-:-:S03]  /*8840*/  IADD3 R18, P1, R3, R12, RZ ;  /* 0x0000000c03127210 */ /* 0x004fc60007f3e0ff */
[----:B------:R-:W2:Y:S02]  /*8850*/  LDL R12, [R1+0xc4] ;  /* 0x0000c400010c7983 */ /* 0x000ea40000100800 */
[----:B------:R-:W-:Y:S02]  /*8860*/  IMAD.X R19, R23, 0x1, R2, P1 ;  /* 0x0000000117137824 */ /* 0x000fe400008e0602 */
[----:B------:R0:W-:Y:S04]  /*8870*/  STL [R1+0x188], R2 ;  /* 0x0001880201007387 */ /* 0x0001e80000100800 */
[----:B0-----:R-:W2:Y:S01]  /*8880*/  LDL.LU R2, [R1+0x100] ;  /* 0x0001000001027983 */ /* 0x001ea20000300800 */
[----:B------:R-:W-:-:S06]  /*8890*/  PRMT R224, RZ, 0x7610, R224 ;  /* 0x00007610ffe07816 */ /* 0x000fcc00000000e0 */
[----:B------:R0:W2:Y:S01]  /*88a0*/  @!P0 LDG.E.U8 R224, desc[UR14][R18.64] ;  /* 0x0000000e12e08981 */ /* 0x0000a2000c1e1100 */
[----:B------:R-:W-:-:S03]  /*88b0*/  PRMT R226, RZ, 0x7610, R226 ;  /* 0x00007610ffe27816 */ /* 0x000fc600000000e2 */
[----:B------:R1:W-:Y:S01]  /*88c0*/  STL [R1+0x18c], R5 ;  /* 0x00018c0501007387 */ /* 0x0003e20000100800 */
[----:B0-----:R-:W-:-:S03]  /*88d0*/  IADD3 R18, P1, R3, R5, RZ ;  /* 0x0000000503127210 */ /* 0x001fc60007f3e0ff */
[----:B-1----:R-:W2:Y:S02]  /*88e0*/  LDL.LU R5, [R1+0xe0] ;  /* 0x0000e00001057983 */ /* 0x002ea40000300800 */
[----:B----4-:R-:W-:Y:S02]  /*88f0*/  IMAD.X R19, R23, 0x1, R6, P1 ;  /* 0x0000000117137824 */ /* 0x010fe400008e0606 */
[----:B------:R-:W4:Y:S04]  /*8900*/  LDL R6, [R1+0xa4] ;  /* 0x0000a40001067983 */ /* 0x000f280000100800 */
[----:B------:R3:W4:Y:S02]  /*8910*/  @!P0 LDG.E.U8 R226, desc[UR14][R18.64] ;  /* 0x0000000e12e28981 */ /* 0x000724000c1e1100 */
[----:B---3--:R-:W-:-:S02]  /*8920*/  IADD3 R18, P1, R3, R20, RZ ;  /* 0x0000001403127210 */ /* 0x008fc40007f3e0ff */
[----:B------:R-:W3:Y:S03]  /*8930*/  LDL R20, [R1+0x84] ;  /* 0x0000840001147983 */ /* 0x000ee60000100800 */
[----:B--2---:R-:W-:Y:S01]  /*8940*/  IMAD.X R19, R23, 0x1, R2, P1 ;  /* 0x0000000117137824 */ /* 0x004fe200008e0602 */
[----:B------:R0:W-:Y:S04]  /*8950*/  STL [R1+0x190], R2 ;  /* 0x0001900201007387 */ /* 0x0001e80000100800 */
[----:B0-----:R-:W2:Y:S01]  /*8960*/  LDL.LU R2, [R1+0xc0] ;  /* 0x0000c00001027983 */ /* 0x001ea20000300800 */
[----:B------:R-:W-:-:S06]  /*8970*/  PRMT R228, RZ, 0x7610, R228 ;  /* 0x00007610ffe47816 */ /* 0x000fcc00000000e4 */
[----:B------:R0:W3:Y:S01]  /*8980*/  @!P0 LDG.E.U8 R228, desc[UR14][R18.64] ;  /* 0x0000000e12e48981 */ /* 0x0000e2000c1e1100 */
[----:B------:R-:W-:-:S03]  /*8990*/  PRMT R230, RZ, 0x7610, R230 ;  /* 0x00007610ffe67816 */ /* 0x000fc600000000e6 */
[----:B------:R1:W-:Y:S01]  /*89a0*/  STL [R1+0x194], R5 ;  /* 0x0001940501007387 */ /* 0x0003e20000100800 */
[----:B0-----:R-:W-:-:S05]  /*89b0*/  IADD3 R18, P1, R3, R21, RZ ;  /* 0x0000001503127210 */ /* 0x001fca0007f3e0ff */
[----:B------:R-:W-:Y:S02]  /*89c0*/  IMAD.X R19, R23, 0x1, R5, P1 ;  /* 0x0000000117137824 */ /* 0x000fe400008e0605 */
[----:B-1----:R-:W3:Y:S04]  /*89d0*/  LDL.LU R5, [R1+0xa0] ;  /* 0x0000a00001057983 */ /* 0x002ee80000300800 */
[----:B------:R0:W3:Y:S02]  /*89e0*/  @!P0 LDG.E.U8 R230, desc[UR14][R18.64] ;  /* 0x0000000e12e68981 */ /* 0x0000e4000c1e1100 */
[----:B0-----:R-:W-:Y:S02]  /*89f0*/  IADD3 R18, P1, R3, R12, RZ ;  /* 0x0000000c03127210 */ /* 0x001fe40007f3e0ff */
[----:B------:R-:W3:Y:S03]  /*8a00*/  LDL R12, [R1+0x64] ;  /* 0x00006400010c7983 */ /* 0x000ee60000100800 */
[----:B--2---:R-:W-:Y:S01]  /*8a10*/  IMAD.X R19, R23, 0x1, R2, P1 ;  /* 0x0000000117137824 */ /* 0x004fe200008e0602 */
[----:B------:R0:W-:Y:S04]  /*8a20*/  STL [R1+0x198], R2 ;  /* 0x0001980201007387 */ /* 0x0001e80000100800 */
[----:B0-----:R-:W2:Y:S01]  /*8a30*/  LDL.LU R2, [R1+0x80] ;  /* 0x0000800001027983 */ /* 0x001ea20000300800 */
[----:B------:R-:W-:-:S06]  /*8a40*/  PRMT R232, RZ, 0x7610, R232 ;  /* 0x00007610ffe87816 */ /* 0x000fcc00000000e8 */
[----:B------:R4:W2:Y:S01]  /*8a50*/  @!P0 LDG.E.U8 R232, desc[UR14][R18.64] ;  /* 0x0000000e12e88981 */ /* 0x0008a2000c1e1100 */
[----:B------:R-:W-:Y:S02]  /*8a60*/  PRMT R234, RZ, 0x7610, R234 ;  /* 0x00007610ffea7816 */ /* 0x000fe400000000ea */
[----:B----4-:R-:W-:Y:S01]  /*8a70*/  IADD3 R18, P1, R3, R6, RZ ;  /* 0x0000000603127210 */ /* 0x010fe20007f3e0ff */
[----:B---3--:R0:W-:Y:S04]  /*8a80*/  STL [R1+0x19c], R5 ;  /* 0x00019c0501007387 */ /* 0x0081e80000100800 */
[----:B------:R-:W-:-:S05]  /*8a90*/  IMAD.X R19, R23, 0x1, R5, P1 ;  /* 0x0000000117137824 */ /* 0x000fca00008e0605 */
[----:B------:R1:W3:Y:S04]  /*8aa0*/  @!P0 LDG.E.U8 R234, desc[UR14][R18.64] ;  /* 0x0000000e12ea8981 */ /* 0x0002e8000c1e1100 */
[----:B0-----:R-:W4:Y:S04]  /*8ab0*/  LDL.LU R5, [R1+0x60] ;  /* 0x0000600001057983 */ /* 0x001f280000300800 */
[----:B------:R-:W3:Y:S01]  /*8ac0*/  LDL R21, [R1+0x44] ;  /* 0x0000440001157983 */ /* 0x000ee20000100800 */
[----:B-1----:R-:W-:-:S05]  /*8ad0*/  IADD3 R18, P1, R3, R20, RZ ;  /* 0x0000001403127210 */ /* 0x002fca0007f3e0ff */
[----:B--2---:R-:W-:Y:S01]  /*8ae0*/  IMAD.X R19, R23, 0x1, R2, P1 ;  /* 0x0000000117137824 */ /* 0x004fe200008e0602 */
[----:B------:R0:W-:Y:S04]  /*8af0*/  STL [R1+0x1a0], R2 ;  /* 0x0001a00201007387 */ /* 0x0001e80000100800 */
[----:B0-----:R-:W2:Y:S01]  /*8b00*/  LDL.LU R2, [R1+0x40] ;  /* 0x0000400001027983 */ /* 0x001ea20000300800 */
[----:B------:R-:W-:Y:S02]  /*8b10*/  LOP3.LUT R190, R190, 0xffff, RZ, 0xc0, !PT ;  /* 0x0000ffffbebe7812 */ /* 0x000fe400078ec0ff */
[----:B------:R-:W-:Y:S01]  /*8b20*/  LOP3.LUT R191, R191, 0xffff, RZ, 0xc0, !PT ;  /* 0x0000ffffbfbf7812 */ /* 0x000fe200078ec0ff */
[----:B------:R-:W2:Y:S03]  /*8b30*/  LDL R22, [R1+0x24] ;  /* 0x0000240001167983 */ /* 0x000ea60000100800 */
[----:B------:R-:W-:-:S02]  /*8b40*/  PRMT R6, R190, 0x3340, R191 ;  /* 0x00003340be067816 */ /* 0x000fc400000000bf */
[----:B------:R-:W-:-:S06]  /*8b50*/  PRMT R190, RZ, 0x7610, R190 ;  /* 0x00007610ffbe7816 */ /* 0x000fcc00000000be */
[----:B------:R0:W2:Y:S01]  /*8b60*/  @!P0 LDG.E.U8 R190, desc[UR14][R18.64] ;  /* 0x0000000e12be8981 */ /* 0x0000a2000c1e1100 */
[----:B------:R-:W-:-:S03]  /*8b70*/  PRMT R191, RZ, 0x7610, R191 ;  /* 0x00007610ffbf7816 */ /* 0x000fc600000000bf */
[----:B----4-:R1:W-:Y:S01]  /*8b80*/  STL [R1+0x1a4], R5 ;  /* 0x0001a40501007387 */ /* 0x0103e20000100800 */
[----:B0-----:R-:W-:-:S05]  /*8b90*/  IADD3 R18, P1, R3, R12, RZ ;  /* 0x0000000c03127210 */ /* 0x001fca0007f3e0ff */
[----:B------:R-:W-:Y:S02]  /*8ba0*/  IMAD.X R19, R23, 0x1, R5, P1 ;  /* 0x0000000117137824 */ /* 0x000fe400008e0605 */
[----:B-1----:R-:W4:Y:S04]  /*8bb0*/  LDL.LU R5, [R1+0x20] ;  /* 0x0000200001057983 */ /* 0x002f280000300800 */
[----:B------:R3:W4:Y:S04]  /*8bc0*/  @!P0 LDG.E.U8 R191, desc[UR14][R18.64] ;  /* 0x0000000e12bf8981 */ /* 0x000728000c1e1100 */
[----:B------:R-:W4:Y:S01]  /*8bd0*/  LDL.LU R247, [R1+0x4] ;  /* 0x0000040001f77983 */ /* 0x000f220000300800 */
[----:B---3--:R-:W-:-:S05]  /*8be0*/  IADD3 R18, P1, R3, R21, RZ ;  /* 0x0000001503127210 */ /* 0x008fca0007f3e0ff */
[----:B--2---:R-:W-:Y:S01]  /*8bf0*/  IMAD.X R19, R23, 0x1, R2, P1 ;  /* 0x0000000117137824 */ /* 0x004fe200008e0602 */
[----:B------:R0:W-:Y:S04]  /*8c00*/  STL [R1+0x1a8], R2 ;  /* 0x0001a80201007387 */ /* 0x0001e80000100800 */
[----:B0-----:R-:W2:Y:S01]  /*8c10*/  LDL.LU R2, [R1] ;  /* 0x0000000001027983 */ /* 0x001ea20000300800 */
[----:B------:R-:W-:Y:S02]  /*8c20*/  LOP3.LUT R197, R197, 0xffff, RZ, 0xc0, !PT ;  /* 0x0000ffffc5c57812 */ /* 0x000fe400078ec0ff */
[----:B------:R-:W-:-:S04]  /*8c30*/  LOP3.LUT R198, R198, 0xffff, RZ, 0xc0, !PT ;  /* 0x0000ffffc6c67812 */ /* 0x000fc800078ec0ff */
[----:B------:R-:W-:Y:S02]  /*8c40*/  PRMT R20, R197, 0x3340, R198 ;  /* 0x00003340c5147816 */ /* 0x000fe400000000c6 */
[----:B------:R-:W-:-:S06]  /*8c50*/  PRMT R197, RZ, 0x7610, R197 ;  /* 0x00007610ffc57816 */ /* 0x000fcc00000000c5 */
[----:B------:R0:W3:Y:S01]  /*8c60*/  @!P0 LDG.E.U8 R197, desc[UR14][R18.64] ;  /* 0x0000000e12c58981 */ /* 0x0000e2000c1e1100 */
[----:B------:R-:W-:Y:S02]  /*8c70*/  PRMT R198, RZ, 0x7610, R198 ;  /* 0x00007610ffc67816 */ /* 0x000fe400000000c6 */
[----:B0-----:R-:W-:-:S05]  /*8c80*/  IADD3 R18, P1, R3, R22, RZ ;  /* 0x0000001603127210 */ /* 0x001fca0007f3e0ff */
[----:B----4-:R-:W-:Y:S01]  /*8c90*/  IMAD.X R19, R23, 0x1, R5, P1 ;  /* 0x0000000117137824 */ /* 0x010fe200008e0605 */
[----:B------:R-:W-:Y:S02]  /*8ca0*/  LOP3.LUT R199, R199, 0xffff, RZ, 0xc0, !PT ;  /* 0x0000ffffc7c77812 */ /* 0x000fe400078ec0ff */
[----:B------:R-:W-:Y:S02]  /*8cb0*/  LOP3.LUT R200, R200, 0xffff, RZ, 0xc0, !PT ;  /* 0x0000ffffc8c87812 */ /* 0x000fe400078ec0ff */
[----:B------:R0:W4:Y:S02]  /*8cc0*/  @!P0 LDG.E.U8 R198, desc[UR14][R18.64] ;  /* 0x0000000e12c68981 */ /* 0x000124000c1e1100 */
[----:B------:R-:W-:Y:S02]  /*8cd0*/  PRMT R12, R199, 0x3340, R200 ;  /* 0x00003340c70c7816 */ /* 0x000fe400000000c8 */
[----:B------:R-:W-:Y:S02]  /*8ce0*/  PRMT R199, RZ, 0x7610, R199 ;  /* 0x00007610ffc77816 */ /* 0x000fe400000000c7 */
[----:B0-----:R-:W-:-:S02]  /*8cf0*/  IADD3 R18, P1, R3, R247, RZ ;  /* 0x000000f703127210 */ /* 0x001fc40007f3e0ff */
[----:B------:R-:W-:Y:S02]  /*8d00*/  LOP3.LUT R205, R205, 0xffff, RZ, 0xc0, !PT ;  /* 0x0000ffffcdcd7812 */ /* 0x000fe400078ec0ff */
[----:B------:R-:W-:-:S04]  /*8d10*/  LOP3.LUT R206, R206, 0xffff, RZ, 0xc0, !PT ;  /* 0x0000ffffcece7812 */ /* 0x000fc800078ec0ff */
[----:B------:R-:W-:Y:S02]  /*8d20*/  PRMT R22, R205, 0x3340, R206 ;  /* 0x00003340cd167816 */ /* 0x000fe400000000ce */
[----:B------:R-:W-:Y:S01]  /*8d30*/  SHF.R.S32.HI R206, RZ, 0x1f, R3 ;  /* 0x0000001fffce7819 */ /* 0x000fe20000011403 */
[----:B------:R-:W3:Y:S01]  /*8d40*/  LDL R205, [R1+0x164] ;  /* 0x0001640001cd7983 */ /* 0x000ee20000100800 */
[----:B------:R-:W-:Y:S02]  /*8d50*/  PRMT R200, RZ, 0x7610, R200 ;  /* 0x00007610ffc87816 */ /* 0x000fe400000000c8 */
[----:B------:R-:W-:Y:S02]  /*8d60*/  LOP3.LUT R201, R201, 0xffff, RZ, 0xc0, !PT ;  /* 0x0000ffffc9c97812 */ /* 0x000fe400078ec0ff */
[----:B------:R-:W-:-:S04]  /*8d70*/  LOP3.LUT R202, R202, 0xffff, RZ, 0xc0, !PT ;  /* 0x0000ffffcaca7812 */ /* 0x000fc800078ec0ff */
[--C-:B------:R-:W-:Y:S02]  /*8d80*/  PRMT R21, R201, 0x3340, R202.reuse ;  /* 0x00003340c9157816 */ /* 0x100fe400000000ca */
[----:B------:R-:W-:Y:S02]  /*8d90*/  PRMT R201, RZ, 0x7610, R201 ;  /* 0x00007610ffc97816 */ /* 0x000fe400000000c9 */
[----:B------:R-:W-:Y:S02]  /*8da0*/  PRMT R202, RZ, 0x7610, R202 ;  /* 0x00007610ffca7816 */ /* 0x000fe400000000ca */
[----:B------:R-:W-:Y:S02]  /*8db0*/  LOP3.LUT R203, R203, 0xffff, RZ, 0xc0, !PT ;  /* 0x0000ffffcbcb7812 */ /* 0x000fe400078ec0ff */
[----:B------:R-:W-:-:S04]  /*8dc0*/  LOP3.LUT R204, R204, 0xffff, RZ, 0xc0, !PT ;  /* 0x0000ffffcccc7812 */ /* 0x000fc800078ec0ff */
[----:B------:R-:W-:Y:S02]  /*8dd0*/  PRMT R204, R203, 0x3340, R204 ;  /* 0x00003340cbcc7816 */ /* 0x000fe400000000cc */
[----:B------:R-:W-:Y:S02]  /*8de0*/  PRMT R203, RZ, 0x7610, R203 ;  /* 0x00007610ffcb7816 */ /* 0x000fe400000000cb */
[----:B------:R-:W-:Y:S02]  /*8df0*/  PRMT R20, R6, 0x5410, R20 ;  /* 0x0000541006147816 */ /* 0x000fe40000000014 */
[----:B------:R-:W4:Y:S01]  /*8e00*/  LDL.LU R6, [R1+0x1bc] ;  /* 0x0001bc0001067983 */ /* 0x000f220000300800 */
[----:B--2---:R-:W-:-:S05]  /*8e10*/  IMAD.X R19, R23, 0x1, R2, P1 ;  /* 0x0000000117137824 */ /* 0x004fca00008e0602 */
[----:B------:R0:W2:Y:S02]  /*8e20*/  @!P0 LDG.E.U8 R199, desc[UR14][R18.64] ;  /* 0x0000000e12c78981 */ /* 0x0000a4000c1e1100 */
[----:B0-----:R-:W-:-:S05]  /*8e30*/  IADD3 R18, P1, R3, R246, RZ ;  /* 0x000000f603127210 */ /* 0x001fca0007f3e0ff */
[----:B------:R-:W-:-:S05]  /*8e40*/  IMAD.X R19, R206, 0x1, R245, P1 ;  /* 0x00000001ce137824 */ /* 0x000fca00008e06f5 */
        /* <DEDUP_REMOVED lines=9> */
[----:B------:R0:W2:Y:S01]  /*8ee0*/  @!P0 LDG.E.U8 R203, desc[UR14][R18.64] ;  /* 0x0000000e12cb8981 */ /* 0x0000a2000c1e1100 */
[----:B------:R-:W1:Y:S01]  /*8ef0*/  S2R R206, SR_TID.X ;  /* 0x0000000000ce7919 */ /* 0x000e620000002100 */
[----:B------:R-:W-:Y:S02]  /*8f00*/  LOP3.LUT R207, R207, 0xffff, RZ, 0xc0, !PT ;  /* 0x0000ffffcfcf7812 */ /* 0x000fe400078ec0ff */
[----:B------:R-:W-:Y:S02]  /*8f10*/  LOP3.LUT R208, R208, 0xffff, RZ, 0xc0, !PT ;  /* 0x0000ffffd0d07812 */ /* 0x000fe400078ec0ff */
[----:B------:R-:W-:Y:S02]  /*8f20*/  LOP3.LUT R209, R209, 0xffff, RZ, 0xc0, !PT ;  /* 0x0000ffffd1d17812 */ /* 0x000fe400078ec0ff */
[----:B------:R-:W-:Y:S02]  /*8f30*/  LOP3.LUT R210, R210, 0xffff, RZ, 0xc0, !PT ;  /* 0x0000ffffd2d27812 */ /* 0x000fe400078ec0ff */
[----:B------:R-:W-:-:S02]  /*8f40*/  PRMT R207, R207, 0x3340, R208 ;  /* 0x00003340cfcf7816 */ /* 0x000fc400000000d0 */
[----:B------:R-:W-:Y:S02]  /*8f50*/  PRMT R23, R209, 0x3340, R210 ;  /* 0x00003340d1177816 */ /* 0x000fe400000000d2 */
[----:B------:R-:W-:Y:S02]  /*8f60*/  PRMT R21, R12, 0x5410, R21 ;  /* 0x000054100c157816 */ /* 0x000fe40000000015 */
[----:B------:R-:W-:Y:S01]  /*8f70*/  PRMT R22, R204, 0x5410, R22 ;  /* 0x00005410cc167816 */ /* 0x000fe20000000016 */
[----:B0-----:R-:W-:Y:S01]  /*8f80*/  IMAD.U32 R19, RZ, RZ, UR12 ;  /* 0x0000000cff137e24 */ /* 0x001fe2000f8e00ff */
[----:B------:R-:W-:Y:S01]  /*8f90*/  PRMT R23, R207, 0x5410, R23 ;  /* 0x00005410cf177816 */ /* 0x000fe20000000017 */
[----:B------:R-:W-:Y:S01]  /*8fa0*/  UMOV UR5, 0x80000020 ;  /* 0x8000002000057882 */ /* 0x000fe20000000000 */
[----:B------:R-:W-:Y:S01]  /*8fb0*/  IADD3 R0, P4, R0, UR24, RZ ;  /* 0x0000001800007c10 */ /* 0x000fe2000ff9e0ff */
[----:B------:R-:W2:Y:S04]  /*8fc0*/  LDL.LU R12, [R1+0x1b8] ;  /* 0x0001b800010c7983 */ /* 0x000ea80000300800 */
[----:B---3--:R-:W-:Y:S01]  /*8fd0*/  STS.128 [R205+UR12], R20 ;  /* 0x00000014cd007988 */ /* 0x008fe20008000c0c */
[----:B-1----:R-:W-:-:S03]  /*8fe0*/  LOP3.LUT R206, R206, 0x7f, RZ, 0xc0, !PT ;  /* 0x0000007fcece7812 */ /* 0x002fc600078ec0ff */
[----:B------:R-:W3:Y:S04]  /*8ff0*/  LDL.LU R204, [R1+0x1c] ;  /* 0x00001c0001cc7983 */ /* 0x000ee80000300800 */
[----:B------:R-:W-:Y:S04]  /*9000*/  STS.U8 [R206+UR12+0x2000], R182 ;  /* 0x002000b6ce007988 */ /* 0x000fe8000800000c */
[----:B------:R-:W-:Y:S04]  /*9010*/  STS.U8 [R206+UR12+0x2200], R183 ;  /* 0x002200b7ce007988 */ /* 0x000fe8000800000c */
[----:B------:R-:W-:Y:S04]  /*9020*/  STS.U8 [R206+UR12+0x2400], R184 ;  /* 0x002400b8ce007988 */ /* 0x000fe8000800000c */
[----:B------:R-:W-:Y:S04]  /*9030*/  STS.U8 [R206+UR12+0x2600], R185 ;  /* 0x002600b9ce007988 */ /* 0x000fe8000800000c */
[----:B------:R-:W-:Y:S04]  /*9040*/  STS.U8 [R206+UR12+0x2800], R186 ;  /* 0x002800bace007988 */ /* 0x000fe8000800000c */
[----:B------:R-:W-:Y:S04]  /*9050*/  STS.U8 [R206+UR12+0x2a00], R187 ;  /* 0x002a00bbce007988 */ /* 0x000fe8000800000c */
[----:B------:R-:W-:Y:S04]  /*9060*/  STS.U8 [R206+UR12+0x2c00], R188 ;  /* 0x002c00bcce007988 */ /* 0x000fe8000800000c */
[----:B------:R-:W-:Y:S01]  /*9070*/  STS.U8 [R206+UR12+0x2e00], R189 ;  /* 0x002e00bdce007988 */ /* 0x000fe2000800000c */
[----:B------:R-:W-:-:S03]  /*9080*/  LOP3.LUT R18, R206, 0x10, RZ, 0x3c, !PT ;  /* 0x00000010ce127812 */ /* 0x000fc600078e3cff */
[----:B------:R-:W-:Y:S04]  /*9090*/  STS.U8 [R206+UR12+0x3000], R192 ;  /* 0x003000c0ce007988 */ /* 0x000fe8000800000c */
[----:B------:R-:W-:Y:S04]  /*90a0*/  STS.U8 [R206+UR12+0x3200], R168 ;  /* 0x003200a8ce007988 */ /* 0x000fe8000800000c */
[----:B------:R-:W-:Y:S04]  /*90b0*/  STS.U8 [R206+UR12+0x3400], R164 ;  /* 0x003400a4ce007988 */ /* 0x000fe8000800000c */
[----:B------:R-:W-:Y:S04]  /*90c0*/  STS.U8 [R206+UR12+0x3600], R165 ;  /* 0x003600a5ce007988 */ /* 0x000fe8000800000c */
[----:B------:R-:W-:Y:S04]  /*90d0*/  STS.U8 [R206+UR12+0x3800], R166 ;  /* 0x003800a6ce007988 */ /* 0x000fe8000800000c */
[----:B------:R-:W-:Y:S04]  /*90e0*/  STS.U8 [R206+UR12+0x3a00], R167 ;  /* 0x003a00a7ce007988 */ /* 0x000fe8000800000c */
[----:B------:R-:W-:Y:S04]  /*90f0*/  STS.U8 [R206+UR12+0x3c00], R169 ;  /* 0x003c00a9ce007988 */ /* 0x000fe8000800000c */
[----:B------:R-:W-:Y:S04]  /*9100*/  STS.U8 [R206+UR12+0x3e00], R162 ;  /* 0x003e00a2ce007988 */ /* 0x000fe8000800000c */
[----:B------:R0:W-:Y:S04]  /*9110*/  STS.U8 [R18+UR12+0x3280], R17 ;  /* 0x0032801112007988 */ /* 0x0001e8000800000c */
[----:B------:R-:W-:Y:S04]  /*9120*/  STS.U8 [R18+UR12+0x2280], R163 ;  /* 0x002280a312007988 */ /* 0x000fe8000800000c */
[----:B------:R-:W-:Y:S01]  /*9130*/  STS.U8 [R18+UR12+0x2080], R170 ;  /* 0x002080aa12007988 */ /* 0x000fe2000800000c */
[----:B0-----:R-:W-:-:S03]  /*9140*/  LOP3.LUT R17, R206, 0x20, RZ, 0x3c, !PT ;  /* 0x00000020ce117812 */ /* 0x001fc600078e3cff */
        /* <DEDUP_REMOVED lines=13> */
[----:B------:R-:W-:Y:S01]  /*9220*/  STS.U8 [R17+UR12+0x3b00], R180 ;  /* 0x003b00b411007988 */ /* 0x000fe2000800000c */
[----:B------:R-:W-:-:S02]  /*9230*/  SHF.R.U32.HI R19, RZ, 0x4, R19 ;  /* 0x00000004ff137819 */ /* 0x000fc40000011613 */
[----:B------:R-:W-:Y:S01]  /*9240*/  IADD3 R13, P6, R13, UR24, RZ ;  /* 0x000000180d0d7c10 */ /* 0x000fe2000ffde0ff */
[----:B------:R-:W3:Y:S01]  /*9250*/  LDL.LU R208, [R1+0x24] ;  /* 0x0000240001d07983 */ /* 0x000ee20000300800 */
[----:B0-----:R-:W-:-:S03]  /*9260*/  LOP3.LUT R18, R206, 0x30, RZ, 0x3c, !PT ;  /* 0x00000030ce127812 */ /* 0x001fc600078e3cff */
[----:B------:R-:W-:Y:S01]  /*9270*/  STS.U8 [R17+UR12+0x2300], R158 ;  /* 0x0023009e11007988 */ /* 0x000fe2000800000c */
[----:B------:R-:W0:Y:S03]  /*9280*/  LDC R206, c[0x0][0x238] ;  /* 0x00008e00ffce7b82 */ /* 0x000e260000000800 */
        /* <DEDUP_REMOVED lines=24> */
[----:B----4-:R-:W-:Y:S04]  /*9410*/  STS.U8 [R18+UR12+0x3380], R198 ;  /* 0x003380c612007988 */ /* 0x010fe8000800000c */
[----:B--2---:R-:W-:Y:S04]  /*9420*/  STS.U8 [R18+UR12+0x3580], R199 ;  /* 0x003580c712007988 */ /* 0x004fe8000800000c */
[----:B------:R-:W-:Y:S04]  /*9430*/  STS.U8 [R18+UR12+0x3780], R200 ;  /* 0x003780c812007988 */ /* 0x000fe8000800000c */
[----:B------:R-:W-:Y:S04]  /*9440*/  STS.U8 [R18+UR12+0x3980], R201 ;  /* 0x003980c912007988 */ /* 0x000fe8000800000c */
[----:B------:R-:W-:Y:S01]  /*9450*/  STS.U8 [R18+UR12+0x3b80], R202 ;  /* 0x003b80ca12007988 */ /* 0x000fe2000800000c */
[----:B------:R-:W-:-:S03]  /*9460*/  SGXT.U32 R19, R19, 0xe ;  /* 0x0000000e1313781a */ /* 0x000fc60000000000 */
[----:B------:R-:W2:Y:S04]  /*9470*/  LDL.LU R205, [R1+0x2c] ;  /* 0x00002c0001cd7983 */ /* 0x000ea80000300800 */
[----:B------:R-:W-:Y:S01]  /*9480*/  STS.U8 [R18+UR12+0x3d80], R203 ;  /* 0x003d80cb12007988 */ /* 0x000fe2000800000c */
[----:B------:R1:W-:Y:S06]  /*9490*/  MEMBAR.ALL.CTA ;  /* 0x0000000000007992 */ /* 0x0003ec0000008000 */
[----:B-1----:R-:W1:Y:S01]  /*94a0*/  FENCE.VIEW.ASYNC.S ;  /* 0x00000000000073c6 */ /* 0x002e620000000000 */
[----:B------:R-:W-:Y:S01]  /*94b0*/  R2UR UR4, R19 ;  /* 0x00000000130472ca */ /* 0x000fe200000e0000 */
[----:B0-----:R-:W-:-:S02]  /*94c0*/  IMAD.SHL.U32 R17, R206, 0x40, RZ ;  /* 0x00000040ce117824 */ /* 0x001fc400078e00ff */
[----:B------:R-:W4:Y:S01]  /*94d0*/  LDL.LU R182, [R1+0x34] ;  /* 0x0000340001b67983 */ /* 0x000f220000300800 */
[----:B-1----:R-:W-:Y:S02]  /*94e0*/  BAR.SYNC.DEFER_BLOCKING 0x0 ;  /* 0x0000000000007b1d */ /* 0x002fe40000010000 */
[----:B------:R-:W-:-:S04]  /*94f0*/  IADD3 R6, P0, R17, R6, RZ ;  /* 0x0000000611067210 */ /* 0x000fc80007f1e0ff */
[----:B------:R-:W-:Y:S02]  /*9500*/  LEA.HI.X.SX32 R11, R17, R11, 0x1, P0 ;  /* 0x0000000b110b7211 */ /* 0x000fe400000f0eff */
[----:B------:R-:W-:Y:S01]  /*9510*/  IADD3 R219, P0, R219, UR24, RZ ;  /* 0x00000018dbdb7c10 */ /* 0x000fe2000ff1e0ff */
[----:B------:R-:W2:Y:S04]  /*9520*/  LDL.LU R20, [R1+0x3c] ;  /* 0x00003c0001147983 */ /* 0x000ea80000300800 */
[----:B------:R-:W4:Y:S04]  /*9530*/  LDL.LU R206, [R1+0x8] ;  /* 0x0000080001ce7983 */ /* 0x000f280000300800 */
[----:B------:R-:W4:Y:S04]  /*9540*/  LDL.LU R19, [R1+0x44] ;  /* 0x0000440001137983 */ /* 0x000f280000300800 */
[----:B------:R-:W4:Y:S01]  /*9550*/  LDL.LU R21, [R1+0x10] ;  /* 0x0000100001157983 */ /* 0x000f220000300800 */
[----:B------:R-:W-:-:S03]  /*9560*/  WARPGROUP.ARRIVE ;  /* 0x00000000000079c5 */ /* 0x000fc60000000000 */
[----:B------:R-:W4:Y:S04]  /*9570*/  LDL.LU R22, [R1+0x4c] ;  /* 0x00004c0001167983 */ /* 0x000f280000300800 */
[----:B------:R-:W4:Y:S01]  /*9580*/  LDL.LU R23, [R1+0x18] ;  /* 0x0000180001177983 */ /* 0x000f220000300800 */
[----:B------:R-:W-:Y:S01]  /*9590*/  QGMMA.64x128x32.F32.E5M2.E5M2 R88, gdesc[UR4], R88 ;  /* 0x01e00000045879f3 */ /* 0x000fe20008703858 */
[----:B------:R-:W-:Y:S02]  /*95a0*/  USHF.R.S32.HI UR4, URZ, 0x1f, UR24 ;  /* 0x0000001f3f047899 */ /* 0x000fe40008011418 */
[----:B------:R-:W4:Y:S04]  /*95b0*/  LDL.LU R209, [R1+0x54] ;  /* 0x0000540001d17983 */ /* 0x000f280000300800 */
[----:B------:R-:W-:-:S02]  /*95c0*/  IADD3.X R16, R16, UR4, RZ, P4, !PT ;  /* 0x0000000410107c10 */ /* 0x000fc4000a7fe4ff */
[----:B------:R-:W-:Y:S02]  /*95d0*/  IADD3 R223, P4, R223, UR24, RZ ;  /* 0x00000018dfdf7c10 */ /* 0x000fe4000ff9e0ff */
[----:B------:R-:W-:Y:S02]  /*95e0*/  IADD3.X R217, R217, UR4, RZ, P0, !PT ;  /* 0x00000004d9d97c10 */ /* 0x000fe400087fe4ff */
[----:B------:R-:W-:Y:S02]  /*95f0*/  IADD3 R240, P0, R240, UR24, RZ ;  /* 0x00000018f0f07c10 */ /* 0x000fe4000ff1e0ff */
[----:B------:R-:W-:Y:S02]  /*9600*/  IADD3.X R10, R10, UR4, RZ, P6, !PT ;  /* 0x000000040a0a7c10 */ /* 0x000fe4000b7fe4ff */
[----:B------:R-:W-:Y:S02]  /*9610*/  IADD3 R227, P6, R227, UR24, RZ ;  /* 0x00000018e3e37c10 */ /* 0x000fe4000ffde0ff */
[----:B------:R-:W-:-:S02]  /*9620*/  IADD3.X R221, R221, UR4, RZ, P4, !PT ;  /* 0x00000004dddd7c10 */ /* 0x000fc4000a7fe4ff */
[----:B------:R-:W-:Y:S02]  /*9630*/  IADD3 R242, P4, R242, UR24, RZ ;  /* 0x00000018f2f27c10 */ /* 0x000fe4000ff9e0ff */
[----:B------:R-:W-:Y:S02]  /*9640*/  IADD3.X R239, R239, UR4, RZ, P0, !PT ;  /* 0x00000004efef7c10 */ /* 0x000fe400087fe4ff */
[----:B------:R-:W-:Y:S02]  /*9650*/  IADD3 R247, P0, R247, UR24, RZ ;  /* 0x00000018f7f77c10 */ /* 0x000fe4000ff1e0ff */
[----:B------:R-:W-:Y:S02]  /*9660*/  IADD3.X R225, R225, UR4, RZ, P6, !PT ;  /* 0x00000004e1e17c10 */ /* 0x000fe4000b7fe4ff */
[----:B------:R-:W-:Y:S02]  /*9670*/  IADD3 R244, P6, R244, UR24, RZ ;  /* 0x00000018f4f47c10 */ /* 0x000fe4000ffde0ff */
[----:B------:R-:W-:-:S02]  /*9680*/  IADD3.X R241, R241, UR4, RZ, P4, !PT ;  /* 0x00000004f1f17c10 */ /* 0x000fc4000a7fe4ff */
[----:B------:R-:W-:Y:S01]  /*9690*/  IADD3 R249, P4, R249, UR24, RZ ;  /* 0x00000018f9f97c10 */ /* 0x000fe2000ff9e0ff */
[----:B------:R0:W-:Y:S01]  /*96a0*/  STL [R1+0x4], R247 ;  /* 0x000004f701007387 */ /* 0x0001e20000100800 */
[----:B------:R-:W-:Y:S02]  /*96b0*/  IADD3.X R243, R243, UR4, RZ, P6, !PT ;  /* 0x00000004f3f37c10 */ /* 0x000fe4000b7fe4ff */
[----:B------:R-:W-:Y:S01]  /*96c0*/  IADD3 R251, P6, R251, UR24, RZ ;  /* 0x00000018fbfb7c10 */ /* 0x000fe2000ffde0ff */
[----:B0-----:R-:W4:Y:S04]  /*96d0*/  LDL.LU R247, [R1+0x1b4] ;  /* 0x0001b40001f77983 */ /* 0x001f280000300800 */
[----:B------:R0:W-:Y:S04]  /*96e0*/  STL [R1+0xc], R249 ;  /* 0x00000cf901007387 */ /* 0x0001e80000100800 */
[----:B0-----:R-:W4:Y:S04]  /*96f0*/  LDL.LU R249, [R1+0x1b0] ;  /* 0x0001b00001f97983 */ /* 0x001f280000300800 */
[----:B------:R0:W-:Y:S04]  /*9700*/  STL [R1+0x14], R251 ;  /* 0x000014fb01007387 */ /* 0x0001e80000100800 */
[----:B0-----:R-:W4:Y:S01]  /*9710*/  LDL.LU R251, [R1+0x1ac] ;  /* 0x0001ac0001fb7983 */ /* 0x001f220000300800 */
[----:B------:R-:W-:-:S02]  /*9720*/  IADD3 R14, P5, R14, UR24, RZ ;  /* 0x000000180e0e7c10 */ /* 0x000fc4000ffbe0ff */
[----:B------:R-:W-:Y:S01]  /*9730*/  IADD3 R15, P3, R15, UR24, RZ ;  /* 0x000000180f0f7c10 */ /* 0x000fe2000ff7e0ff */
[----:B------:R-:W4:Y:S01]  /*9740*/  LDL.LU R207, [R1+0x5c] ;  /* 0x00005c0001cf7983 */ /* 0x000f220000300800 */
[----:B------:R-:W-:Y:S02]  /*9750*/  IADD3 R212, P2, R212, UR24, RZ ;  /* 0x00000018d4d47c10 */ /* 0x000fe4000ff5e0ff */
[----:B------:R-:W-:Y:S01]  /*9760*/  IADD3.X R8, R8, UR4, RZ, P5, !PT ;  /* 0x0000000408087c10 */ /* 0x000fe2000affe4ff */
[----:B------:R-:W4:Y:S01]  /*9770*/  LDL.LU R210, [R1+0x28] ;  /* 0x0000280001d27983 */ /* 0x000f220000300800 */
[----:B------:R-:W-:Y:S02]  /*9780*/  IADD3 R9, P5, R9, UR24, RZ ;  /* 0x0000001809097c10 */ /* 0x000fe4000ffbe0ff */
[----:B------:R-:W-:Y:S02]  /*9790*/  IADD3.X R7, R7, UR4, RZ, P3, !PT ;  /* 0x0000000407077c10 */ /* 0x000fe40009ffe4ff */
[----:B------:R-:W-:-:S02]  /*97a0*/  IADD3 R233, P3, R233, UR24, RZ ;  /* 0x00000018e9e97c10 */ /* 0x000fc4000ff7e0ff */
        /* <DEDUP_REMOVED lines=10> */
[----:B------:R-:W-:Y:S01]  /*9850*/  IADD3 R250, P2, R250, UR24, RZ ;  /* 0x00000018fafa7c10 */ /* 0x000fe2000ff5e0ff */
[----:B------:R-:W-:Y:S01]  /*9860*/  UMOV UR18, UR6 ;  /* 0x0000000600127c82 */ /* 0x000fe20008000000 */
[----:B------:R-:W-:Y:S01]  /*9870*/  IADD3.X R245, R245, UR4, RZ, P5, !PT ;  /* 0x00000004f5f57c10 */ /* 0x000fe2000affe4ff */
[----:B------:R-:W-:Y:S01]  /*9880*/  UMOV UR19, UR7 ;  /* 0x0000000700137c82 */ /* 0x000fe20008000000 */
[----:B---3--:R-:W-:Y:S01]  /*9890*/  IADD3 R204, P5, R204, UR24, RZ ;  /* 0x00000018cccc7c10 */ /* 0x008fe2000ffbe0ff */
[----:B------:R-:W-:Y:S01]  /*98a0*/  QGMMA.64x128x32.F32.E5M2.E5M2 R88, gdesc[UR8], R88 ;  /* 0x01e00000085879f3 */ /* 0x000fe20008703858 */
[----:B------:R-:W-:-:S02]  /*98b0*/  IADD3.X R237, R237, UR4, RZ, P1, !PT ;  /* 0x00000004eded7c10 */ /* 0x000fc40008ffe4ff */
[----:B------:R-:W-:Y:S01]  /*98c0*/  IADD3 R252, P1, R252, UR24, RZ ;  /* 0x00000018fcfc7c10 */ /* 0x000fe2000ff3e0ff */
[----:B------:R-:W-:Y:S01]  /*98d0*/  STL [R1+0x1c], R204 ;  /* 0x00001ccc01007387 */ /* 0x000fe20000100800 */
[----:B------:R-:W-:-:S07]  /*98e0*/  IADD3.X R2, R2, UR4, RZ, P0, !PT ;  /* 0x0000000402027c10 */ /* 0x000fce00087fe4ff */
[----:B------:R-:W-:Y:S01]  /*98f0*/  QGMMA.64x128x32.F32.E5M2.E5M2 R24, gdesc[UR16], R24 ;  /* 0x01e00000101879f3 */ /* 0x000fe20008703818 */
[----:B--2---:R-:W-:Y:S02]  /*9900*/  IADD3 R20, P0, R20, UR24, RZ ;  /* 0x0000001814147c10 */ /* 0x004fe4000ff1e0ff */
[----:B----4-:R-:W-:Y:S02]  /*9910*/  IADD3.X R206, R206, UR4, RZ, P4, !PT ;  /* 0x00000004cece7c10 */ /* 0x010fe4000a7fe4ff */
[----:B------:R-:W-:Y:S02]  /*9920*/  IADD3 R19, P4, R19, UR24, RZ ;  /* 0x0000001813137c10 */ /* 0x000fe4000ff9e0ff */
[----:B------:R-:W-:Y:S02]  /*9930*/  IADD3.X R21, R21, UR4, RZ, P6, !PT ;  /* 0x0000000415157c10 */ /* 0x000fe4000b7fe4ff */
[----:B------:R-:W-:Y:S02]  /*9940*/  IADD3 R22, P6, R22, UR24, RZ ;  /* 0x0000001816167c10 */ /* 0x000fe4000ffde0ff */
[----:B------:R-:W-:-:S02]  /*9950*/  IADD3.X R23, R23, UR4, RZ, P5, !PT ;  /* 0x0000000417177c10 */ /* 0x000fc4000affe4ff */
[----:B------:R-:W-:Y:S02]  /*9960*/  IADD3 R209, P5, R209, UR24, RZ ;  /* 0x00000018d1d17c10 */ /* 0x000fe4000ffbe0ff */
[----:B------:R-:W-:Y:S02]  /*9970*/  IADD3.X R247, R247, UR4, RZ, P3, !PT ;  /* 0x00000004f7f77c10 */ /* 0x000fe40009ffe4ff */
[----:B------:R-:W-:-:S05]  /*9980*/  IADD3 R208, P3, R208, UR24, RZ ;  /* 0x00000018d0d07c10 */ /* 0x000fca000ff7e0ff */
[----:B------:R0:W-:Y:S01]  /*9990*/  STL [R1+0x24], R208 ;  /* 0x000024d001007387 */ /* 0x0001e20000100800 */
[----:B------:R-:W-:Y:S02]  /*99a0*/  IADD3.X R249, R249, UR4, RZ, P2, !PT ;  /* 0x00000004f9f97c10 */ /* 0x000fe400097fe4ff */
[----:B------:R-:W-:Y:S01]  /*99b0*/  IADD3 R205, P2, R205, UR24, RZ ;  /* 0x00000018cdcd7c10 */ /* 0x000fe2000ff5e0ff */
[----:B0-----:R-:W2:Y:S04]  /*99c0*/  LDL.LU R208, [R1+0x64] ;  /* 0x0000640001d07983 */ /* 0x001ea80000300800 */
[----:B------:R-:W3:Y:S04]  /*99d0*/  LDL.LU R204, [R1+0x30] ;  /* 0x0000300001cc7983 */ /* 0x000ee80000300800 */
[----:B------:R0:W-:Y:S01]  /*99e0*/  STL [R1+0x2c], R205 ;  /* 0x00002ccd01007387 */ /* 0x0001e20000100800 */
[----:B------:R-:W-:-:S02]  /*99f0*/  IADD3.X R251, R251, UR4, RZ, P1, !PT ;  /* 0x00000004fbfb7c10 */ /* 0x000fc40008ffe4ff */
[----:B------:R-:W-:Y:S01]  /*9a00*/  IADD3 R182, P1, R182, UR24, RZ ;  /* 0x00000018b6b67c10 */ /* 0x000fe2000ff3e0ff */
[----:B0-----:R-:W4:Y:S04]  /*9a10*/  LDL.LU R205, [R1+0x6c] ;  /* 0x00006c0001cd7983 */ /* 0x001f280000300800 */
[----:B------:R0:W-:Y:S01]  /*9a20*/  STL [R1], R2 ;  /* 0x0000000201007387 */ /* 0x0001e20000100800 */
[----:B------:R-:W-:-:S03]  /*9a30*/  IADD3.X R5, R5, UR4, RZ, P3, !PT ;  /* 0x0000000405057c10 */ /* 0x000fc60009ffe4ff */
[----:B0-----:R-:W4:Y:S04]  /*9a40*/  LDL.LU R2, [R1+0x1a8] ;  /* 0x0001a80001027983 */ /* 0x001f280000300800 */
[----:B------:R-:W-:Y:S04]  /*9a50*/  STL [R1+0x34], R182 ;  /* 0x000034b601007387 */ /* 0x000fe80000100800 */
[----:B------:R0:W-:Y:S04]  /*9a60*/  STL [R1+0x8], R206 ;  /* 0x000008ce01007387 */ /* 0x0001e80000100800 */
[----:B0-----:R-:W4:Y:S04]  /*9a70*/  LDL.LU R206, [R1+0x38] ;  /* 0x0000380001ce7983 */ /* 0x001f280000300800 */
[----:B------:R-:W-:Y:S04]  /*9a80*/  STL [R1+0x3c], R20 ;  /* 0x00003c1401007387 */ /* 0x000fe80000100800 */
[----:B------:R0:W-:Y:S04]  /*9a90*/  STL [R1+0x44], R19 ;  /* 0x0000441301007387 */ /* 0x0001e80000100800 */
[----:B0-----:R-:W4:Y:S04]  /*9aa0*/  LDL.LU R19, [R1+0x74] ;  /* 0x0000740001137983 */ /* 0x001f280000300800 */
[----:B------:R-:W-:Y:S04]  /*9ab0*/  STL [R1+0x10], R21 ;  /* 0x0000101501007387 */ /* 0x000fe80000100800 */
[----:B------:R-:W-:Y:S04]  /*9ac0*/  STL [R1+0x4c], R22 ;  /* 0x00004c1601007387 */ /* 0x000fe80000100800 */
[----:B------:R0:W-:Y:S04]  /*9ad0*/  STL [R1+0x20], R5 ;  /* 0x0000200501007387 */ /* 0x0001e80000100800 */
[----:B------:R-:W-:Y:S04]  /*9ae0*/  STL [R1+0x18], R23 ;  /* 0x0000181701007387 */ /* 0x000fe80000100800 */
[----:B0-----:R-:W4:Y:S04]  /*9af0*/  LDL.LU R5, [R1+0x1a4] ;  /* 0x0001a40001057983 */ /* 0x001f280000300800 */
[----:B------:R0:W-:Y:S04]  /*9b00*/  STL [R1+0x54], R209 ;  /* 0x000054d101007387 */ /* 0x0001e80000100800 */
[----:B------:R-:W4:Y:S04]  /*9b10*/  LDL.LU R164, [R1+0x7c] ;  /* 0x00007c0001a47983 */ /* 0x000f280000300800 */
[----:B------:R-:W4:Y:S04]  /*9b20*/  LDL.LU R168, [R1+0x48] ;  /* 0x0000480001a87983 */ /* 0x000f280000300800 */
[----:B------:R-:W4:Y:S04]  /*9b30*/  LDL.LU R192, [R1+0x84] ;  /* 0x0000840001c07983 */ /* 0x000f280000300800 */
[----:B------:R-:W4:Y:S04]  /*9b40*/  LDL.LU R189, [R1+0x50] ;  /* 0x0000500001bd7983 */ /* 0x000f280000300800 */
[----:B------:R-:W4:Y:S04]  /*9b50*/  LDL.LU R188, [R1+0x8c] ;  /* 0x00008c0001bc7983 */ /* 0x000f280000300800 */
[----:B------:R-:W4:Y:S04]  /*9b60*/  LDL.LU R187, [R1+0x58] ;  /* 0x0000580001bb7983 */ /* 0x000f280000300800 */
[----:B0-----:R-:W4:Y:S01]  /*9b70*/  LDL.LU R209, [R1+0x94] ;  /* 0x0000940001d17983 */ /* 0x001f220000300800 */
[----:B------:R-:W-:-:S02]  /*9b80*/  IADD3 R207, P3, R207, UR24, RZ ;  /* 0x00000018cfcf7c10 */ /* 0x000fc4000ff7e0ff */
[----:B------:R-:W-:Y:S01]  /*9b90*/  IADD3.X R210, R210, UR4, RZ, P2, !PT ;  /* 0x00000004d2d27c10 */ /* 0x000fe200097fe4ff */
[----:B------:R-:W4:Y:S04]  /*9ba0*/  LDL.LU R186, [R1+0x9c] ;  /* 0x00009c0001ba7983 */ /* 0x000f280000300800 */
[----:B------:R-:W4:Y:S04]  /*9bb0*/  LDL.LU R185, [R1+0x68] ;  /* 0x0000680001b97983 */ /* 0x000f280000300800 */
[----:B------:R-:W-:Y:S04]  /*9bc0*/  STL [R1+0x5c], R207 ;  /* 0x00005ccf01007387 */ /* 0x000fe80000100800 */
[----:B------:R-:W4:Y:S04]  /*9bd0*/  LDL.LU R184, [R1+0xa4] ;  /* 0x0000a40001b87983 */ /* 0x000f280000300800 */
[----:B------:R0:W-:Y:S04]  /*9be0*/  STL [R1+0x28], R210 ;  /* 0x000028d201007387 */ /* 0x0001e80000100800 */
[----:B------:R-:W4:Y:S04]  /*9bf0*/  LDL.LU R183, [R1+0x70] ;  /* 0x0000700001b77983 */ /* 0x000f280000300800 */
[----:B------:R-:W4:Y:S04]  /*9c00*/  LDL.LU R182, [R1+0xac] ;  /* 0x0000ac0001b67983 */ /* 0x000f280000300800 */
[----:B0-----:R-:W4:Y:S01]  /*9c10*/  LDL.LU R210, [R1+0x78] ;  /* 0x0000780001d27983 */ /* 0x001f220000300800 */
[----:B--2---:R-:W-:-:S02]  /*9c20*/  IADD3 R208, P2, R208, UR24, RZ ;  /* 0x00000018d0d07c10 */ /* 0x004fc4000ff5e0ff */
[----:B---3--:R-:W-:-:S03]  /*9c30*/  IADD3.X R204, R204, UR4, RZ, P1, !PT ;  /* 0x00000004cccc7c10 */ /* 0x008fc60008ffe4ff */
[----:B------:R0:W-:Y:S04]  /*9c40*/  STL [R1+0x64], R208 ;  /* 0x000064d001007387 */ /* 0x0001e80000100800 */
[----:B0-----:R-:W2:Y:S01]  /*9c50*/  LDL.LU R208, [R1+0xb4] ;  /* 0x0000b40001d07983 */ /* 0x001ea20000300800 */
[----:B----4-:R-:W-:-:S03]  /*9c60*/  IADD3 R205, P1, R205, UR24, RZ ;  /* 0x00000018cdcd7c10 */ /* 0x010fc6000ff3e0ff */
[----:B------:R-:W3:Y:S04]  /*9c70*/  LDL.LU R20, [R1+0xbc] ;  /* 0x0000bc0001147983 */ /* 0x000ee80000300800 */
[----:B------:R-:W4:Y:S04]  /*9c80*/  LDL.LU R21, [R1+0x88] ;  /* 0x0000880001157983 */ /* 0x000f280000300800 */
[----:B------:R-:W-:Y:S04]  /*9c90*/  STL [R1+0x30], R204 ;  /* 0x000030cc01007387 */ /* 0x000fe80000100800 */
[----:B------:R-:W3:Y:S01]  /*9ca0*/  LDL.LU R22, [R1+0xc4] ;  /* 0x0000c40001167983 */ /* 0x000ee20000300800 */
[----:B------:R-:W-:-:S03]  /*9cb0*/  IADD3.X R2, R2, UR4, RZ, P4, !PT ;  /* 0x0000000402027c10 */ /* 0x000fc6000a7fe4ff */
[----:B------:R0:W-:Y:S04]  /*9cc0*/  STL [R1+0x6c], R205 ;  /* 0x00006ccd01007387 */ /* 0x0001e80000100800 */
[----:B0-----:R-:W3:Y:S01]  /*9cd0*/  LDL.LU R205, [R1+0x90] ;  /* 0x0000900001cd7983 */ /* 0x001ee20000300800 */
[----:B------:R-:W-:-:S05]  /*9ce0*/  IADD3.X R206, R206, UR4, RZ, P0, !PT ;  /* 0x00000004cece7c10 */ /* 0x000fca00087fe4ff */
[----:B------:R0:W-:Y:S04]  /*9cf0*/  STL [R1+0x38], R206 ;  /* 0x000038ce01007387 */ /* 0x0001e80000100800 */
[----:B0-----:R-:W3:Y:S01]  /*9d00*/  LDL.LU R206, [R1+0xcc] ;  /* 0x0000cc0001ce7983 */ /* 0x001ee20000300800 */
[----:B------:R-:W-:-:S03]  /*9d10*/  IADD3 R19, P0, R19, UR24, RZ ;  /* 0x0000001813137c10 */ /* 0x000fc6000ff1e0ff */
[----:B------:R-:W3:Y:S04]  /*9d20*/  LDL.LU R23, [R1+0x98] ;  /* 0x0000980001177983 */ /* 0x000ee80000300800 */
[----:B------:R-:W3:Y:S04]  /*9d30*/  LDL.LU R207, [R1+0xd4] ;  /* 0x0000d40001cf7983 */ /* 0x000ee80000300800 */
[----:B------:R-:W-:Y:S04]  /*9d40*/  STL [R1+0x74], R19 ;  /* 0x0000741301007387 */ /* 0x000fe80000100800 */
[----:B------:R0:W-:Y:S04]  /*9d50*/  STL [R1+0x40], R2 ;  /* 0x0000400201007387 */ /* 0x0001e80000100800 */
[----:B0-----:R-:W3:Y:S04]  /*9d60*/  LDL.LU R2, [R1+0x1a0] ;  /* 0x0001a00001027983 */ /* 0x001ee80000300800 */
[----:B------:R-:W3:Y:S01]  /*9d70*/  LDL.LU R204, [R1+0xdc] ;  /* 0x0000dc0001cc7983 */ /* 0x000ee20000300800 */
[----:B------:R-:W-:-:S03]  /*9d80*/  IADD3 R164, P4, R164, UR24, RZ ;  /* 0x00000018a4a47c10 */ /* 0x000fc6000ff9e0ff */
[----:B------:R-:W3:Y:S01]  /*9d90*/  LDL.LU R19, [R1+0xa8] ;  /* 0x0000a80001137983 */ /* 0x000ee20000300800 */
[----:B------:R-:W-:-:S03]  /*9da0*/  IADD3.X R168, R168, UR4, RZ, P6, !PT ;  /* 0x00000004a8a87c10 */ /* 0x000fc6000b7fe4ff */
[----:B------:R-:W-:Y:S01]  /*9db0*/  STL [R1+0x7c], R164 ;  /* 0x00007ca401007387 */ /* 0x000fe20000100800 */
[----:B------:R-:W-:-:S03]  /*9dc0*/  IADD3 R192, P6, R192, UR24, RZ ;  /* 0x00000018c0c07c10 */ /* 0x000fc6000ffde0ff */
[----:B------:R-:W-:Y:S01]  /*9dd0*/  STL [R1+0x48], R168 ;  /* 0x000048a801007387 */ /* 0x000fe20000100800 */
[----:B------:R-:W-:-:S03]  /*9de0*/  IADD3.X R189, R189, UR4, RZ, P5, !PT ;  /* 0x00000004bdbd7c10 */ /* 0x000fc6000affe4ff */
[----:B------:R-:W-:Y:S01]  /*9df0*/  STL [R1+0x84], R192 ;  /* 0x000084c001007387 */ /* 0x000fe20000100800 */
[----:B------:R-:W-:Y:S02]  /*9e00*/  IADD3 R188, P5, R188, UR24, RZ ;  /* 0x00000018bcbc7c10 */ /* 0x000fe4000ffbe0ff */
[----:B------:R-:W-:Y:S02]  /*9e10*/  IADD3.X R187, R187, UR4, RZ, P3, !PT ;  /* 0x00000004bbbb7c10 */ /* 0x000fe40009ffe4ff */
[----:B------:R-:W-:Y:S01]  /*9e20*/  IADD3 R209, P3, R209, UR24, RZ ;  /* 0x00000018d1d17c10 */ /* 0x000fe2000ff7e0ff */
[----:B------:R-:W-:Y:S01]  /*9e30*/  STL [R1+0x50], R189 ;  /* 0x000050bd01007387 */ /* 0x000fe20000100800 */
[----:B------:R-:W-:-:S03]  /*9e40*/  IADD3.X R5, R5, UR4, RZ, P2, !PT ;  /* 0x0000000405057c10 */ /* 0x000fc600097fe4ff */
[----:B------:R0:W-:Y:S04]  /*9e50*/  STL [R1+0x94], R209 ;  /* 0x000094d101007387 */ /* 0x0001e80000100800 */
[----:B------:R-:W-:Y:S04]  /*9e60*/  STL [R1+0x8c], R188 ;  /* 0x00008cbc01007387 */ /* 0x000fe80000100800 */
[----:B0-----:R-:W3:Y:S04]  /*9e70*/  LDL.LU R209, [R1+0xe4] ;  /* 0x0000e40001d17983 */ /* 0x001ee80000300800 */
[----:B------:R-:W-:Y:S04]  /*9e80*/  STL [R1+0x58], R187 ;  /* 0x000058bb01007387 */ /* 0x000fe80000100800 */
[----:B------:R0:W-:Y:S04]  /*9e90*/  STL [R1+0x60], R5 ;  /* 0x0000600501007387 */ /* 0x0001e80000100800 */
[----:B0-----:R-:W3:Y:S01]  /*9ea0*/  LDL.LU R5, [R1+0x19c] ;  /* 0x00019c0001057983 */ /* 0x001ee20000300800 */
[----:B------:R-:W-:-:S02]  /*9eb0*/  IADD3 R186, P2, R186, UR24, RZ ;  /* 0x00000018baba7c10 */ /* 0x000fc4000ff5e0ff */
[----:B------:R-:W-:Y:S02]  /*9ec0*/  IADD3.X R185, R185, UR4, RZ, P1, !PT ;  /* 0x00000004b9b97c10 */ /* 0x000fe40008ffe4ff */
[----:B------:R-:W-:Y:S02]  /*9ed0*/  IADD3 R184, P1, R184, UR24, RZ ;  /* 0x00000018b8b87c10 */ /* 0x000fe4000ff3e0ff */
[----:B------:R-:W-:Y:S01]  /*9ee0*/  IADD3.X R210, R210, UR4, RZ, P4, !PT ;  /* 0x00000004d2d27c10 */ /* 0x000fe2000a7fe4ff */
[----:B------:R-:W-:Y:S01]  /*9ef0*/  STL [R1+0x9c], R186 ;  /* 0x00009cba01007387 */ /* 0x000fe20000100800 */
[----:B------:R-:W-:Y:S02]  /*9f00*/  IADD3.X R183, R183, UR4, RZ, P0, !PT ;  /* 0x00000004b7b77c10 */ /* 0x000fe400087fe4ff */
[----:B------:R-:W-:Y:S01]  /*9f10*/  IADD3 R182, P0, R182, UR24, RZ ;  /* 0x00000018b6b67c10 */ /* 0x000fe2000ff1e0ff */
[----:B------:R-:W-:Y:S04]  /*9f20*/  STL [R1+0x68], R185 ;  /* 0x000068b901007387 */ /* 0x000fe80000100800 */
[----:B------:R-:W-:Y:S04]  /*9f30*/  STL [R1+0xa4], R184 ;  /* 0x0000a4b801007387 */ /* 0x000fe80000100800 */
[----:B------:R0:W-:Y:S04]  /*9f40*/  STL [R1+0x78], R210 ;  /* 0x000078d201007387 */ /* 0x0001e80000100800 */
[----:B------:R-:W-:Y:S04]  /*9f50*/  STL [R1+0x70], R183 ;  /* 0x000070b701007387 */ /* 0x000fe80000100800 */
[----:B0-----:R-:W3:Y:S04]  /*9f60*/  LDL.LU R210, [R1+0xb0] ;  /* 0x0000b00001d27983 */ /* 0x001ee80000300800 */
[----:B------:R-:W-:Y:S01]  /*9f70*/  STL [R1+0xac], R182 ;  /* 0x0000acb601007387 */ /* 0x000fe20000100800 */
[----:B--2---:R-:W-:-:S02]  /*9f80*/  IADD3 R208, P4, R208, UR24, RZ ;  /* 0x00000018d0d07c10 */ /* 0x004fc4000ff9e0ff */
[----:B----4-:R-:W-:Y:S02]  /*9f90*/  IADD3.X R21, R21, UR4, RZ, P5, !PT ;  /* 0x0000000415157c10 */ /* 0x010fe4000affe4ff */
[----:B---3--:R-:W-:Y:S02]  /*9fa0*/  IADD3 R22, P5, R22, UR24, RZ ;  /* 0x0000001816167c10 */ /* 0x008fe4000ffbe0ff */
[----:B------:R-:W-:Y:S02]  /*9fb0*/  IADD3.X R205, R205, UR4, RZ, P3, !PT ;  /* 0x00000004cdcd7c10 */ /* 0x000fe40009ffe4ff */
[----:B------:R-:W-:Y:S02]  /*9fc0*/  IADD3 R206, P3, R206, UR24, RZ ;  /* 0x00000018cece7c10 */ /* 0x000fe4000ff7e0ff */
[----:B------:R-:W-:Y:S02]  /*9fd0*/  IADD3.X R23, R23, UR4, RZ, P2, !PT ;  /* 0x0000000417177c10 */ /* 0x000fe400097fe4ff */
[----:B------:R-:W-:-:S02]  /*9fe0*/  IADD3 R207, P2, R207, UR24, RZ ;  /* 0x00000018cfcf7c10 */ /* 0x000fc4000ff5e0ff */
[----:B------:R-:W-:Y:S02]  /*9ff0*/  IADD3.X R2, R2, UR4, RZ, P6, !PT ;  /* 0x0000000402027c10 */ /* 0x000fe4000b7fe4ff */
[----:B------:R-:W-:-:S03]  /*a000*/  IADD3 R20, P6, R20, UR24, RZ ;  /* 0x0000001814147c10 */ /* 0x000fc6000ffde0ff */
[----:B------:R0:W-:Y:S04]  /*a010*/  STL [R1+0x80], R2 ;  /* 0x0000800201007387 */ /* 0x0001e80000100800 */
[----:B0-----:R-:W2:Y:S04]  /*a020*/  LDL.LU R2, [R1+0x198] ;  /* 0x0001980001027983 */ /* 0x001ea80000300800 */
[----:B------:R0:W-:Y:S04]  /*a030*/  STL [R1+0xb4], R208 ;  /* 0x0000b4d001007387 */ /* 0x0001e80000100800 */
[----:B0-----:R-:W3:Y:S04]  /*a040*/  LDL.LU R208, [R1+0xec] ;  /* 0x0000ec0001d07983 */ /* 0x001ee80000300800 */
[----:B------:R-:W-:Y:S04]  /*a050*/  STL [R1+0xbc], R20 ;  /* 0x0000bc1401007387 */ /* 0x000fe80000100800 */
[----:B------:R0:W-:Y:S04]  /*a060*/  STL [R1+0x90], R205 ;  /* 0x000090cd01007387 */ /* 0x0001e80000100800 */
[----:B------:R-:W-:Y:S04]  /*a070*/  STL [R1+0x88], R21 ;  /* 0x0000881501007387 */ /* 0x000fe80000100800 */
[----:B0-----:R-:W4:Y:S04]  /*a080*/  LDL.LU R205, [R1+0xb8] ;  /* 0x0000b80001cd7983 */ /* 0x001f280000300800 */
[----:B------:R-:W-:Y:S04]  /*a090*/  STL [R1+0xc4], R22 ;  /* 0x0000c41601007387 */ /* 0x000fe80000100800 */
[----:B------:R0:W-:Y:S01]  /*a0a0*/  STL [R1+0xcc], R206 ;  /* 0x0000ccce01007387 */ /* 0x0001e20000100800 */
[----:B------:R-:W-:-:S02]  /*a0b0*/  IADD3.X R19, R19, UR4, RZ, P0, !PT ;  /* 0x0000000413137c10 */ /* 0x000fc400087fe4ff */
[----:B------:R-:W-:Y:S01]  /*a0c0*/  IADD3.X R5, R5, UR4, RZ, P1, !PT ;  /* 0x0000000405057c10 */ /* 0x000fe20008ffe4ff */
[----:B0-----:R-:W4:Y:S01]  /*a0d0*/  LDL.LU R206, [R1+0xf4] ;  /* 0x0000f40001ce7983 */ /* 0x001f220000300800 */
[----:B------:R-:W-:-:S03]  /*a0e0*/  IADD3 R204, P1, R204, UR24, RZ ;  /* 0x00000018cccc7c10 */ /* 0x000fc6000ff3e0ff */
[----:B------:R0:W-:Y:S04]  /*a0f0*/  STL [R1+0xa0], R5 ;  /* 0x0000a00501007387 */ /* 0x0001e80000100800 */
[----:B------:R1:W-:Y:S04]  /*a100*/  STL [R1+0x98], R23 ;  /* 0x0000981701007387 */ /* 0x0003e80000100800 */
[----:B0-----:R-:W4:Y:S04]  /*a110*/  LDL.LU R5, [R1+0x194] ;  /* 0x0001940001057983 */ /* 0x001f280000300800 */
[----:B------:R0:W-:Y:S04]  /*a120*/  STL [R1+0xd4], R207 ;  /* 0x0000d4cf01007387 */ /* 0x0001e80000100800 */
[----:B------:R-:W4:Y:S04]  /*a130*/  LDL.LU R166, [R1+0xfc] ;  /* 0x0000fc0001a67983 */ /* 0x000f280000300800 */
[----:B------:R-:W4:Y:S04]  /*a140*/  LDL.LU R165, [R1+0xc8] ;  /* 0x0000c80001a57983 */ /* 0x000f280000300800 */
[----:B------:R0:W-:Y:S04]  /*a150*/  STL [R1+0xdc], R204 ;  /* 0x0000dccc01007387 */ /* 0x0001e80000100800 */
[----:B------:R-:W4:Y:S04]  /*a160*/  LDL.LU R164, [R1+0x104] ;  /* 0x0001040001a47983 */ /* 0x000f280000300800 */
[----:B------:R3:W-:Y:S04]  /*a170*/  STL [R1+0xa8], R19 ;  /* 0x0000a81301007387 */ /* 0x0007e80000100800 */
[----:B------:R-:W4:Y:S04]  /*a180*/  LDL.LU R168, [R1+0xd0] ;  /* 0x0000d00001a87983 */ /* 0x000f280000300800 */
[----:B------:R-:W4:Y:S04]  /*a190*/  LDL.LU R192, [R1+0x10c] ;  /* 0x00010c0001c07983 */ /* 0x000f280000300800 */
[----:B------:R-:W4:Y:S01]  /*a1a0*/  LDL.LU R189, [R1+0xd8] ;  /* 0x0000d80001bd7983 */ /* 0x000f220000300800 */
[----:B------:R-:W-:-:S03]  /*a1b0*/  IADD3 R209, P0, R209, UR24, RZ ;  /* 0x00000018d1d17c10 */ /* 0x000fc6000ff1e0ff */
[----:B------:R-:W4:Y:S04]  /*a1c0*/  LDL.LU R188, [R1+0x114] ;  /* 0x0001140001bc7983 */ /* 0x000f280000300800 */
[----:B------:R-:W4:Y:S04]  /*a1d0*/  LDL.LU R187, [R1+0x11c] ;  /* 0x00011c0001bb7983 */ /* 0x000f280000300800 */
[----:B------:R-:W4:Y:S01]  /*a1e0*/  LDL.LU R186, [R1+0xe8] ;  /* 0x0000e80001ba7983 */ /* 0x000f220000300800 */
[----:B------:R-:W-:-:S03]  /*a1f0*/  IADD3.X R210, R210, UR4, RZ, P4, !PT ;  /* 0x00000004d2d27c10 */ /* 0x000fc6000a7fe4ff */
[----:B------:R-:W4:Y:S04]  /*a200*/  LDL.LU R185, [R1+0x124] ;  /* 0x0001240001b97983 */ /* 0x000f280000300800 */
[----:B------:R3:W-:Y:S04]  /*a210*/  STL [R1+0xe4], R209 ;  /* 0x0000e4d101007387 */ /* 0x0007e80000100800 */
[----:B------:R-:W4:Y:S04]  /*a220*/  LDL.LU R184, [R1+0xf0] ;  /* 0x0000f00001b87983 */ /* 0x000f280000300800 */
[----:B------:R-:W4:Y:S04]  /*a230*/  LDL.LU R183, [R1+0x12c] ;  /* 0x00012c0001b77983 */ /* 0x000f280000300800 */
[----:B------:R-:W4:Y:S04]  /*a240*/  LDL.LU R182, [R1+0xf8] ;  /* 0x0000f80001b67983 */ /* 0x000f280000300800 */
[----:B------:R-:W4:Y:S04]  /*a250*/  LDL.LU R20, [R1+0x134] ;  /* 0x0001340001147983 */ /* 0x000f280000300800 */
[----:B------:R-:W4:Y:S04]  /*a260*/  LDL.LU R21, [R1+0x13c] ;  /* 0x00013c0001157983 */ /* 0x000f280000300800 */
[----:B------:R-:W4:Y:S04]  /*a270*/  LDL.LU R22, [R1+0x108] ;  /* 0x0001080001167983 */ /* 0x000f280000300800 */
[----:B------:R-:W-:Y:S04]  /*a280*/  STL [R1+0xb0], R210 ;  /* 0x0000b0d201007387 */ /* 0x000fe80000100800 */
[----:B-1----:R-:W4:Y:S04]  /*a290*/  LDL.LU R23, [R1+0x110] ;  /* 0x0001100001177983 */ /* 0x002f280000300800 */
[----:B0-----:R-:W4:Y:S04]  /*a2a0*/  LDL.LU R207, [R1+0x14c] ;  /* 0x00014c0001cf7983 */ /* 0x001f280000300800 */
[----:B------:R-:W4:Y:S01]  /*a2b0*/  LDL.LU R204, [R1+0x118] ;  /* 0x0001180001cc7983 */ /* 0x000f220000300800 */
[----:B--2---:R-:W-:-:S02]  /*a2c0*/  IADD3.X R2, R2, UR4, RZ, P5, !PT ;  /* 0x0000000402027c10 */ /* 0x004fc4000affe4ff */
[----:B---3--:R-:W-:-:S05]  /*a2d0*/  IADD3 R208, P4, R208, UR24, RZ ;  /* 0x00000018d0d07c10 */ /* 0x008fca000ff9e0ff */
[----:B------:R-:W-:Y:S04]  /*a2e0*/  STL [R1+0xec], R208 ;  /* 0x0000ecd001007387 */ /* 0x000fe80000100800 */
[----:B------:R-:W2:Y:S04]  /*a2f0*/  LDL.LU R19, [R1+0x154] ;  /* 0x0001540001137983 */ /* 0x000ea80000300800 */
[----:B------:R-:W3:Y:S01]  /*a300*/  LDL.LU R209, [R1+0x15c] ;  /* 0x00015c0001d17983 */ /* 0x000ee20000300800 */
[----:B----4-:R-:W-:-:S05]  /*a310*/  IADD3.X R205, R205, UR4, RZ, P6, !PT ;  /* 0x00000004cdcd7c10 */ /* 0x010fca000b7fe4ff */
[----:B------:R-:W-:Y:S04]  /*a320*/  STL [R1+0xb8], R205 ;  /* 0x0000b8cd01007387 */ /* 0x000fe80000100800 */
[----:B------:R0:W-:Y:S01]  /*a330*/  STL [R1+0xc0], R2 ;  /* 0x0000c00201007387 */ /* 0x0001e20000100800 */
[----:B------:R-:W-:-:S03]  /*a340*/  IADD3 R206, P6, R206, UR24, RZ ;  /* 0x00000018cece7c10 */ /* 0x000fc6000ffde0ff */
[----:B0-----:R-:W4:Y:S04]  /*a350*/  LDL.LU R2, [R1+0x190] ;  /* 0x0001900001027983 */ /* 0x001f280000300800 */
[----:B------:R0:W-:Y:S04]  /*a360*/  STL [R1+0xf4], R206 ;  /* 0x0000f4ce01007387 */ /* 0x0001e80000100800 */
[----:B------:R-:W3:Y:S04]  /*a370*/  LDL.LU R210, [R1+0x130] ;  /* 0x0001300001d27983 */ /* 0x000ee80000300800 */
[----:B------:R-:W3:Y:S01]  /*a380*/  LDL.LU R208, [R1+0x138] ;  /* 0x0001380001d07983 */ /* 0x000ee20000300800 */
[----:B------:R-:W-:-:S03]  /*a390*/  IADD3.X R5, R5, UR4, RZ, P0, !PT ;  /* 0x0000000405057c10 */ /* 0x000fc600087fe4ff */
[----:B------:R-:W3:Y:S04]  /*a3a0*/  LDL.LU R205, [R1+0x140] ;  /* 0x0001400001cd7983 */ /* 0x000ee80000300800 */
[----:B0-----:R-:W3:Y:S01]  /*a3b0*/  LDL.LU R206, [R1+0x148] ;  /* 0x0001480001ce7983 */ /* 0x001ee20000300800 */
[----:B------:R-:W-:Y:S02]  /*a3c0*/  IADD3 R166, P5, R166, UR24, RZ ;  /* 0x00000018a6a67c10 */ /* 0x000fe4000ffbe0ff */
[----:B------:R-:W-:-:S03]  /*a3d0*/  IADD3.X R165, R165, UR4, RZ, P3, !PT ;  /* 0x00000004a5a57c10 */ /* 0x000fc60009ffe4ff */
[----:B------:R-:W-:Y:S01]  /*a3e0*/  STL [R1+0xfc], R166 ;  /* 0x0000fca601007387 */ /* 0x000fe20000100800 */
[----:B------:R-:W-:-:S03]  /*a3f0*/  IADD3 R164, P3, R164, UR24, RZ ;  /* 0x00000018a4a47c10 */ /* 0x000fc6000ff7e0ff */
[----:B------:R-:W-:Y:S01]  /*a400*/  STL [R1+0xc8], R165 ;  /* 0x0000c8a501007387 */ /* 0x000fe20000100800 */
[----:B------:R-:W-:-:S03]  /*a410*/  IADD3.X R168, R168, UR4, RZ, P2, !PT ;  /* 0x00000004a8a87c10 */ /* 0x000fc600097fe4ff */
[----:B------:R-:W-:Y:S01]  /*a420*/  STL [R1+0x104], R164 ;  /* 0x000104a401007387 */ /* 0x000fe20000100800 */
[----:B------:R-:W-:-:S03]  /*a430*/  IADD3 R192, P2, R192, UR24, RZ ;  /* 0x00000018c0c07c10 */ /* 0x000fc6000ff5e0ff */
[----:B------:R-:W-:Y:S01]  /*a440*/  STL [R1+0xd0], R168 ;  /* 0x0000d0a801007387 */ /* 0x000fe20000100800 */
[----:B------:R-:W-:-:S03]  /*a450*/  IADD3.X R189, R189, UR4, RZ, P1, !PT ;  /* 0x00000004bdbd7c10 */ /* 0x000fc60008ffe4ff */
[----:B------:R-:W-:Y:S04]  /*a460*/  STL [R1+0x10c], R192 ;  /* 0x00010cc001007387 */ /* 0x000fe80000100800 */
[----:B------:R0:W-:Y:S04]  /*a470*/  STL [R1+0xe0], R5 ;  /* 0x0000e00501007387 */ /* 0x0001e80000100800 */
[----:B------:R-:W-:Y:S04]  /*a480*/  STL [R1+0xd8], R189 ;  /* 0x0000d8bd01007387 */ /* 0x000fe80000100800 */
[----:B0-----:R-:W2:Y:S01]  /*a490*/  LDL.LU R5, [R1+0x18c] ;  /* 0x00018c0001057983 */ /* 0x001ea20000300800 */
[----:B------:R-:W-:-:S02]  /*a4a0*/  IADD3 R188, P1, R188, UR24, RZ ;  /* 0x00000018bcbc7c10 */ /* 0x000fc4000ff3e0ff */
[----:B------:R-:W-:Y:S02]  /*a4b0*/  IADD3 R187, P0, R187, UR24, RZ ;  /* 0x00000018bbbb7c10 */ /* 0x000fe4000ff1e0ff */
[----:B------:R-:W-:Y:S02]  /*a4c0*/  IADD3.X R186, R186, UR4, RZ, P4, !PT ;  /* 0x00000004baba7c10 */ /* 0x000fe4000a7fe4ff */
[----:B------:R-:W-:Y:S01]  /*a4d0*/  IADD3 R185, P4, R185, UR24, RZ ;  /* 0x00000018b9b97c10 */ /* 0x000fe2000ff9e0ff */
[----:B------:R-:W-:Y:S01]  /*a4e0*/  STL [R1+0x114], R188 ;  /* 0x000114bc01007387 */ /* 0x000fe20000100800 */
[----:B------:R-:W-:-:S03]  /*a4f0*/  IADD3.X R184, R184, UR4, RZ, P6, !PT ;  /* 0x00000004b8b87c10 */ /* 0x000fc6000b7fe4ff */
[----:B------:R-:W-:Y:S01]  /*a500*/  STL [R1+0x11c], R187 ;  /* 0x00011cbb01007387 */ /* 0x000fe20000100800 */
[----:B------:R-:W-:-:S03]  /*a510*/  IADD3 R183, P6, R183, UR24, RZ ;  /* 0x00000018b7b77c10 */ /* 0x000fc6000ffde0ff */
[----:B------:R-:W-:Y:S01]  /*a520*/  STL [R1+0xe8], R186 ;  /* 0x0000e8ba01007387 */ /* 0x000fe20000100800 */
[----:B------:R-:W-:-:S03]  /*a530*/  IADD3.X R182, R182, UR4, RZ, P5, !PT ;  /* 0x00000004b6b67c10 */ /* 0x000fc6000affe4ff */
[----:B------:R-:W-:Y:S01]  /*a540*/  STL [R1+0x124], R185 ;  /* 0x000124b901007387 */ /* 0x000fe20000100800 */
[----:B------:R-:W-:-:S03]  /*a550*/  IADD3 R20, P5, R20, UR24, RZ ;  /* 0x0000001814147c10 */ /* 0x000fc6000ffbe0ff */
[----:B------:R-:W-:Y:S04]  /*a560*/  STL [R1+0xf0], R184 ;  /* 0x0000f0b801007387 */ /* 0x000fe80000100800 */
[----:B------:R-:W-:Y:S01]  /*a570*/  STL [R1+0x12c], R183 ;  /* 0x00012cb701007387 */ /* 0x000fe20000100800 */
[----:B------:R-:W-:Y:S02]  /*a580*/  IADD3.X R22, R22, UR4, RZ, P2, !PT ;  /* 0x0000000416167c10 */ /* 0x000fe400097fe4ff */
[----:B----4-:R-:W-:Y:S02]  /*a590*/  IADD3.X R2, R2, UR4, RZ, P3, !PT ;  /* 0x0000000402027c10 */ /* 0x010fe40009ffe4ff */
[----:B------:R-:W-:-:S03]  /*a5a0*/  IADD3 R21, P3, R21, UR24, RZ ;  /* 0x0000001815157c10 */ /* 0x000fc6000ff7e0ff */
[----:B------:R0:W-:Y:S04]  /*a5b0*/  STL [R1+0x100], R2 ;  /* 0x0001000201007387 */ /* 0x0001e80000100800 */
[----:B------:R-:W-:Y:S04]  /*a5c0*/  STL [R1+0xf8], R182 ;  /* 0x0000f8b601007387 */ /* 0x000fe80000100800 */
[----:B0-----:R-:W4:Y:S04]  /*a5d0*/  LDL.LU R2, [R1+0x188] ;  /* 0x0001880001027983 */ /* 0x001f280000300800 */
[----:B------:R-:W-:Y:S01]  /*a5e0*/  STL [R1+0x134], R20 ;  /* 0x0001341401007387 */ /* 0x000fe20000100800 */
[----:B--2---:R-:W-:-:S05]  /*a5f0*/  IADD3 R5, P2, R5, UR24, RZ ;  /* 0x0000001805057c10 */ /* 0x004fca000ff5e0ff */
[----:B------:R0:W-:Y:S04]  /*a600*/  STL [R1+0x144], R5 ;  /* 0x0001440501007387 */ /* 0x0001e80000100800 */
[----:B------:R-:W-:Y:S04]  /*a610*/  STL [R1+0x13c], R21 ;  /* 0x00013c1501007387 */ /* 0x000fe80000100800 */
[----:B0-----:R-:W2:Y:S01]  /*a620*/  LDL.LU R5, [R1+0x184] ;  /* 0x0001840001057983 */ /* 0x001ea20000300800 */
[----:B------:R-:W-:Y:S02]  /*a630*/  IADD3.X R23, R23, UR4, RZ, P1, !PT ;  /* 0x0000000417177c10 */ /* 0x000fe40008ffe4ff */
[----:B------:R-:W-:Y:S01]  /*a640*/  IADD3 R207, P1, R207, UR24, RZ ;  /* 0x00000018cfcf7c10 */ /* 0x000fe2000ff3e0ff */
[----:B------:R-:W-:Y:S01]  /*a650*/  STL [R1+0x108], R22 ;  /* 0x0001081601007387 */ /* 0x000fe20000100800 */
[----:B------:R-:W-:-:S02]  /*a660*/  IADD3.X R204, R204, UR4, RZ, P0, !PT ;  /* 0x00000004cccc7c10 */ /* 0x000fc400087fe4ff */
[----:B------:R-:W-:Y:S01]  /*a670*/  IADD3 R19, P0, R19, UR24, RZ ;  /* 0x0000001813137c10 */ /* 0x000fe2000ff1e0ff */
[----:B------:R-:W-:Y:S04]  /*a680*/  STL [R1+0x110], R23 ;  /* 0x0001101701007387 */ /* 0x000fe80000100800 */
[----:B------:R-:W-:Y:S01]  /*a690*/  STL [R1+0x14c], R207 ;  /* 0x00014ccf01007387 */ /* 0x000fe20000100800 */
[----:B----4-:R-:W-:-:S05]  /*a6a0*/  IADD3.X R2, R2, UR4, RZ, P4, !PT ;  /* 0x0000000402027c10 */ /* 0x010fca000a7fe4ff */
[----:B------:R0:W-:Y:S04]  /*a6b0*/  STL [R1+0x120], R2 ;  /* 0x0001200201007387 */ /* 0x0001e80000100800 */
[----:B------:R-:W-:Y:S04]  /*a6c0*/  STL [R1+0x118], R204 ;  /* 0x000118cc01007387 */ /* 0x000fe80000100800 */
[----:B0-----:R-:W4:Y:S04]  /*a6d0*/  LDL.LU R2, [R1+0x180] ;  /* 0x0001800001027983 */ /* 0x001f280000300800 */
[----:B------:R-:W-:Y:S01]  /*a6e0*/  STL [R1+0x154], R19 ;  /* 0x0001541301007387 */ /* 0x000fe20000100800 */
[----:B--2---:R-:W-:-:S05]  /*a6f0*/  IADD3.X R5, R5, UR4, RZ, P6, !PT ;  /* 0x0000000405057c10 */ /* 0x004fca000b7fe4ff */
[----:B------:R0:W-:Y:S04]  /*a700*/  STL [R1+0x128], R5 ;  /* 0x0001280501007387 */ /* 0x0001e80000100800 */
[----:B0-----:R-:W2:Y:S01]  /*a710*/  LDL.LU R5, [R1+0x17c] ;  /* 0x00017c0001057983 */ /* 0x001ea20000300800 */
[----:B------:R-:W-:Y:S01]  /*a720*/  UMOV UR22, UR10 ;  /* 0x0000000a00167c82 */ /* 0x000fe20008000000 */
[----:B------:R-:W-:Y:S02]  /*a730*/  UMOV UR23, UR11 ;  /* 0x0000000b00177c82 */ /* 0x000fe40008000000 */
[----:B------:R-:W-:Y:S01]  /*a740*/  QGMMA.64x128x32.F32.E5M2.E5M2 R24, gdesc[UR20], R24, gsb0 ;  /* 0x01e00000141879f3 */ /* 0x000fe20008003818 */
[----:B---3--:R-:W-:Y:S02]  /*a750*/  IADD3 R209, P4, R209, UR24, RZ ;  /* 0x00000018d1d17c10 */ /* 0x008fe4000ff9e0ff */
[----:B------:R-:W-:-:S02]  /*a760*/  IADD3.X R210, R210, UR4, RZ, P5, !PT ;  /* 0x00000004d2d27c10 */ /* 0x000fc4000affe4ff */
[----:B------:R-:W-:Y:S01]  /*a770*/  IADD3.X R208, R208, UR4, RZ, P3, !PT ;  /* 0x00000004d0d07c10 */ /* 0x000fe20009ffe4ff */
[----:B------:R-:W-:Y:S01]  /*a780*/  STL [R1+0x15c], R209 ;  /* 0x00015cd101007387 */ /* 0x000fe20000100800 */
[----:B------:R-:W-:Y:S02]  /*a790*/  IADD3.X R205, R205, UR4, RZ, P2, !PT ;  /* 0x00000004cdcd7c10 */ /* 0x000fe400097fe4ff */
[----:B------:R-:W-:Y:S01]  /*a7a0*/  IADD3.X R206, R206, UR4, RZ, P1, !PT ;  /* 0x00000004cece7c10 */ /* 0x000fe20008ffe4ff */
[----:B------:R-:W-:Y:S04]  /*a7b0*/  STL [R1+0x130], R210 ;  /* 0x000130d201007387 */ /* 0x000fe80000100800 */
[----:B------:R-:W-:Y:S01]  /*a7c0*/  STL [R1+0x138], R208 ;  /* 0x000138d001007387 */ /* 0x000fe20000100800 */
[----:B------:R-:W-:-:S05]  /*a7d0*/  VIADD R12, R12, 0xffffffff ;  /* 0xffffffff0c0c7836 */ /* 0x000fca0000000000 */
[----:B------:R-:W-:Y:S01]  /*a7e0*/  ISETP.NE.U32.AND P6, PT, R12, RZ, PT ;  /* 0x000000ff0c00720c */ /* 0x000fe20003fc5070 */
[----:B------:R-:W-:Y:S01]  /*a7f0*/  VIADD R4, R4, 0xffffffc0 ;  /* 0xffffffc004047836 */ /* 0x000fe20000000000 */
[----:B------:R-:W-:Y:S02]  /*a800*/  WARPGROUP.DEPBAR.LE gsb0, 0x0 ;  /* 0x00008000000079c5 */ /* 0x000fe40000010000 */
[----:B----4-:R-:W-:-:S05]  /*a810*/  IADD3.X R2, R2, UR4, RZ, P0, !PT ;  /* 0x0000000402027c10 */ /* 0x010fca00087fe4ff */
[----:B------:R0:W-:Y:S04]  /*a820*/  STL [R1+0x150], R2 ;  /* 0x0001500201007387 */ /* 0x0001e80000100800 */
[----:B------:R-:W-:Y:S04]  /*a830*/  STL [R1+0x140], R205 ;  /* 0x000140cd01007387 */ /* 0x000fe80000100800 */
[----:B0-----:R0:W5:Y:S04]  /*a840*/  LDL.LU R2, [R1+0x178] ;  /* 0x0001780001027983 */ /* 0x0011680000300800 */
[----:B------:R-:W-:Y:S01]  /*a850*/  STL [R1+0x148], R206 ;  /* 0x000148ce01007387 */ /* 0x000fe20000100800 */
[----:B--2---:R-:W-:-:S05]  /*a860*/  IADD3.X R5, R5, UR4, RZ, P4, !PT ;  /* 0x0000000405057c10 */ /* 0x004fca000a7fe4ff */
[----:B------:R1:W-:Y:S02]  /*a870*/  STL [R1+0x158], R5 ;  /* 0x0001580501007387 */ /* 0x0003e40000100800 */
[----:B-1----:R-:W1:Y:S02]  /*a880*/  S2R R5, SR_TID.X ;  /* 0x0000000000057919 */ /* 0x002e640000002100 */
[----:B-1----:R-:W-:Y:S01]  /*a890*/  LOP3.LUT R5, R5, 0x3f, RZ, 0xc0, !PT ;  /* 0x0000003f05057812 */ /* 0x002fe200078ec0ff */
[----:B0-----:R-:W-:Y:S06]  /*a8a0*/  @P6 BRA `(.L_x_2) ;  /* 0xffffffb000186947 */ /* 0x001fec000383ffff */
.L_x_1:
[----:B------:R-:W2:Y:S01]  /*a8b0*/  LDL.LU R152, [R1+0x174] ;  /* 0x0001740001987983 */ /* 0x000ea20000300800 */
[----:B------:R-:W-:Y:S01]  /*a8c0*/  F2FP.SATFINITE.E5M2.F32.PACK_AB_MERGE_C R4, R39, R38, RZ ;  /* 0x000000262704723e */ /* 0x000fe200048060ff */
[----:B------:R-:W-:Y:S01]  /*a8d0*/  ULDC.64 UR4, c[0x0][0x228] ;  /* 0x00008a0000047ab9 */ /* 0x000fe20000000a00 */
[----:B------:R-:W-:Y:S01]  /*a8e0*/  F2FP.SATFINITE.E5M2.F32.PACK_AB_MERGE_C R8, R89, R88, RZ ;  /* 0x000000585908723e */ /* 0x000fe200048060ff */
[----:B------:R-:W3:Y:S01]  /*a8f0*/  LDL.LU R197, [R1+0x170] ;  /* 0x0001700001c57983 */ /* 0x000ee20000300800 */
[----:B------:R-:W-:Y:S01]  /*a900*/  F2FP.SATFINITE.E5M2.F32.PACK_AB_MERGE_C R9, R91, R90, RZ ;  /* 0x0000005a5b09723e */ /* 0x000fe200048060ff */
[----:B------:R-:W-:Y:S01]  /*a910*/  ULDC UR6, c[0x0][0x22c] ;  /* 0x00008b0000067ab9 */ /* 0x000fe20000000800 */
[----:B------:R-:W-:Y:S01]  /*a920*/  F2FP.SATFINITE.E5M2.F32.PACK_AB_MERGE_C R93, R93, R92, RZ ;  /* 0x0000005c5d5d723e */ /* 0x000fe200048060ff */
[----:B------:R-:W1:Y:S01]  /*a930*/  S2R R198, SR_TID.X ;  /* 0x0000000000c67919 */ /* 0x000e620000002100 */
[----:B------:R-:W-:Y:S02]  /*a940*/  F2FP.SATFINITE.E5M2.F32.PACK_AB_MERGE_C R94, R95, R94, RZ ;  /* 0x0000005e5f5e723e */ /* 0x000fe400048060ff */
[----:B------:R-:W-:Y:S01]  /*a950*/  F2FP.SATFINITE.E5M2.F32.PACK_AB_MERGE_C R10, R25, R24, RZ ;  /* 0x00000018190a723e */ /* 0x000fe200048060ff */
[----:B------:R-:W4:Y:S01]  /*a960*/  S2R R153, SR_CgaCtaId ;  /* 0x0000000000997919 */ /* 0x000f220000008800 */
[----:B------:R-:W-:-:S02]  /*a970*/  F2FP.SATFINITE.E5M2.F32.PACK_AB_MERGE_C R11, R27, R26, RZ ;  /* 0x0000001a1b0b723e */ /* 0x000fc400048060ff */
[----:B------:R-:W-:Y:S02]  /*a980*/  F2FP.SATFINITE.E5M2.F32.PACK_AB_MERGE_C R29, R29, R28, RZ ;  /* 0x0000001c1d1d723e */ /* 0x000fe400048060ff */
[----:B------:R-:W-:Y:S02]  /*a990*/  F2FP.SATFINITE.E5M2.F32.PACK_AB_MERGE_C R30, R31, R30, RZ ;  /* 0x0000001e1f1e723e */ /* 0x000fe400048060ff */
[----:B------:R-:W-:Y:S02]  /*a9a0*/  PRMT R8, R8, 0x5410, R93 ;  /* 0x0000541008087816 */ /* 0x000fe4000000005d */
[----:B------:R-:W-:Y:S02]  /*a9b0*/  PRMT R9, R9, 0x5410, R94 ;  /* 0x0000541009097816 */ /* 0x000fe4000000005e */
[----:B------:R-:W-:Y:S02]  /*a9c0*/  PRMT R10, R10, 0x5410, R29 ;  /* 0x000054100a0a7816 */ /* 0x000fe4000000001d */
[----:B------:R-:W-:-:S02]  /*a9d0*/  PRMT R11, R11, 0x5410, R30 ;  /* 0x000054100b0b7816 */ /* 0x000fc4000000001e */
[----:B------:R-:W-:Y:S02]  /*a9e0*/  F2FP.SATFINITE.E5M2.F32.PACK_AB_MERGE_C R5, R37, R36, RZ ;  /* 0x000000242505723e */ /* 0x000fe400048060ff */
[----:B------:R-:W-:Y:S02]  /*a9f0*/  F2FP.SATFINITE.E5M2.F32.PACK_AB_MERGE_C R14, R33, R32, RZ ;  /* 0x00000020210e723e */ /* 0x000fe400048060ff */
[----:B------:R-:W-:Y:S02]  /*aa00*/  F2FP.SATFINITE.E5M2.F32.PACK_AB_MERGE_C R15, R35, R34, RZ ;  /* 0x00000022230f723e */ /* 0x000fe400048060ff */
[----:B------:R-:W-:Y:S02]  /*aa10*/  F2FP.SATFINITE.E5M2.F32.PACK_AB_MERGE_C R12, R97, R96, RZ ;  /* 0x00000060610c723e */ /* 0x000fe400048060ff */
[----:B------:R-:W-:Y:S02]  /*aa20*/  F2FP.SATFINITE.E5M2.F32.PACK_AB_MERGE_C R13, R99, R98, RZ ;  /* 0x00000062630d723e */ /* 0x000fe400048060ff */
[----:B------:R-:W-:-:S02]  /*aa30*/  F2FP.SATFINITE.E5M2.F32.PACK_AB_MERGE_C R101, R101, R100, RZ ;  /* 0x000000646565723e */ /* 0x000fc400048060ff */
[----:B------:R-:W-:Y:S01]  /*aa40*/  F2FP.SATFINITE.E5M2.F32.PACK_AB_MERGE_C R102, R103, R102, RZ ;  /* 0x000000666766723e */ /* 0x000fe200048060ff */
[C---:B-1----:R-:W-:Y:S01]  /*aa50*/  IMAD.SHL.U32 R0, R198.reuse, 0x10, RZ ;  /* 0x00000010c6007824 */ /* 0x042fe200078e00ff */
[----:B------:R-:W-:Y:S01]  /*aa60*/  F2FP.SATFINITE.E5M2.F32.PACK_AB_MERGE_C R16, R105, R104, RZ ;  /* 0x000000686910723e */ /* 0x000fe200048060ff */
[----:B------:R-:W-:Y:S01]  /*aa70*/  IMAD.SHL.U32 R6, R198, 0x40, RZ ;  /* 0x00000040c6067824 */ /* 0x000fe200078e00ff */
[----:B0-----:R-:W-:Y:S01]  /*aa80*/  F2FP.SATFINITE.E5M2.F32.PACK_AB_MERGE_C R17, R107, R106, RZ ;  /* 0x0000006a6b11723e */ /* 0x001fe200048060ff */
[----:B----4-:R-:W-:Y:S01]  /*aa90*/  IMAD.SHL.U32 R38, R153, 0x80, RZ ;  /* 0x0000008099267824 */ /* 0x010fe200078e00ff */
[----:B------:R-:W-:Y:S02]  /*aaa0*/  LOP3.LUT R0, R0, 0xf0, RZ, 0xc0, !PT ;  /* 0x000000f000007812 */ /* 0x000fe400078ec0ff */
[----:B------:R-:W-:Y:S02]  /*aab0*/  LOP3.LUT R7, R6, 0x400, RZ, 0xc0, !PT ;  /* 0x0000040006077812 */ /* 0x000fe400078ec0ff */
[----:B------:R-:W-:-:S02]  /*aac0*/  LOP3.LUT R195, R38, 0x80, RZ, 0xc0, !PT ;  /* 0x0000008026c37812 */ /* 0x000fc400078ec0ff */
[----:B------:R-:W-:Y:S02]  /*aad0*/  IADD3 R6, R7, UR12, R0 ;  /* 0x0000000c07067c10 */ /* 0x000fe4000fffe000 */
[C-C-:B-----5:R-:W-:Y:S02]  /*aae0*/  LOP3.LUT R7, R2.reuse, 0x7f, R195.reuse, 0xfe, !PT ;  /* 0x0000007f02077812 */ /* 0x160fe400078efec3 */
[----:B------:R-:W-:Y:S02]  /*aaf0*/  LOP3.LUT R38, R2, 0x3, R195, 0xfe, !PT ;  /* 0x0000000302267812 */ /* 0x000fe400078efec3 */
[----:B------:R-:W-:Y:S02]  /*ab00*/  LOP3.LUT R198, R198, 0x7f, RZ, 0xc0, !PT ;  /* 0x0000007fc6c67812 */ /* 0x000fe400078ec0ff */
[----:B------:R-:W-:Y:S02]  /*ab10*/  PRMT R14, R14, 0x5410, R5 ;  /* 0x000054100e0e7816 */ /* 0x000fe40000000005 */
[----:B------:R-:W-:-:S02]  /*ab20*/  PRMT R15, R15, 0x5410, R4 ;  /* 0x000054100f0f7816 */ /* 0x000fc40000000004 */
[----:B------:R-:W-:Y:S02]  /*ab30*/  PRMT R12, R12, 0x5410, R101 ;  /* 0x000054100c0c7816 */ /* 0x000fe40000000065 */
[----:B------:R-:W-:Y:S02]  /*ab40*/  PRMT R13, R13, 0x5410, R102 ;  /* 0x000054100d0d7816 */ /* 0x000fe40000000066 */
[----:B------:R-:W-:Y:S02]  /*ab50*/  F2FP.SATFINITE.E5M2.F32.PACK_AB_MERGE_C R109, R109, R108, RZ ;  /* 0x0000006c6d6d723e */ /* 0x000fe400048060ff */
[----:B------:R-:W-:Y:S02]  /*ab60*/  F2FP.SATFINITE.E5M2.F32.PACK_AB_MERGE_C R110, R111, R110, RZ ;  /* 0x0000006e6f6e723e */ /* 0x000fe400048060ff */
[----:B------:R-:W-:Y:S02]  /*ab70*/  F2FP.SATFINITE.E5M2.F32.PACK_AB_MERGE_C R18, R41, R40, RZ ;  /* 0x000000282912723e */ /* 0x000fe400048060ff */
        /* <DEDUP_REMOVED lines=45> */
[----:B--2---:R-:W-:Y:S02]  /*ae50*/  LOP3.LUT R39, R152, 0x300, RZ, 0xc0, !PT ;  /* 0x0000030098277812 */ /* 0x004fe400078ec0ff */
[----:B------:R-:W-:Y:S02]  /*ae60*/  F2FP.SATFINITE.E5M2.F32.PACK_AB_MERGE_C R36, R71, R70, RZ ;  /* 0x000000464724723e */ /* 0x000fe400048060ff */
[----:B---3--:R-:W-:Y:S01]  /*ae70*/  ISETP.GE.AND P0, PT, R197, UR4, PT ;  /* 0x00000004c5007c0c */ /* 0x008fe2000bf06270 */
[----:B------:R-:W-:Y:S01]  /*ae80*/  IMAD.IADD R39, R39, 0x1, R6 ;  /* 0x0000000127277824 */ /* 0x000fe200078e0206 */
[----:B------:R-:W-:Y:S01]  /*ae90*/  BAR.SYNC.DEFER_BLOCKING 0x0 ;  /* 0x0000000000007b1d */ /* 0x000fe20000010000 */
[----:B------:R-:W-:-:S02]  /*aea0*/  F2FP.SATFINITE.E5M2.F32.PACK_AB_MERGE_C R34, R73, R72, RZ ;  /* 0x000000484922723e */ /* 0x000fc400048060ff */
[----:B------:R-:W-:Y:S02]  /*aeb0*/  ISETP.LT.AND P1, PT, R7, UR6, !P0 ;  /* 0x0000000607007c0c */ /* 0x000fe4000c721270 */
[----:B------:R-:W-:Y:S01]  /*aec0*/  F2FP.SATFINITE.E5M2.F32.PACK_AB_MERGE_C R35, R75, R74, RZ ;  /* 0x0000004a4b23723e */ /* 0x000fe200048060ff */
[----:B------:R-:W-:Y:S01]  /*aed0*/  ULDC UR6, c[0x0][0x22c] ;  /* 0x00008b0000067ab9 */ /* 0x000fe20000000800 */
[----:B------:R-:W-:Y:S01]  /*aee0*/  PRMT R24, R120, 0x5410, R125 ;  /* 0x0000541078187816 */ /* 0x000fe2000000007d */
[----:B------:R-:W-:Y:S01]  /*aef0*/  ULDC UR4, c[0x0][0x22c] ;  /* 0x00008b0000047ab9 */ /* 0x000fe20000000800 */
[----:B------:R-:W-:Y:S02]  /*af00*/  F2FP.SATFINITE.E5M2.F32.PACK_AB_MERGE_C R28, R79, R78, RZ ;  /* 0x0000004e4f1c723e */ /* 0x000fe400048060ff */
[----:B------:R-:W-:Y:S02]  /*af10*/  F2FP.SATFINITE.E5M2.F32.PACK_AB_MERGE_C R31, R85, R84, RZ ;  /* 0x00000054551f723e */ /* 0x000fe400048060ff */
[----:B------:R-:W-:Y:S01]  /*af20*/  F2FP.SATFINITE.E5M2.F32.PACK_AB_MERGE_C R37, R87, R86, RZ ;  /* 0x000000565725723e */ /* 0x000fe200048060ff */
[----:B------:R-:W-:Y:S01]  /*af30*/  STSM.16.M88.4 [R39], R8 ;  /* 0x0000000827007844 */ /* 0x000fe20000000200 */
[----:B------:R-:W-:Y:S01]  /*af40*/  ISETP.LT.AND P5, PT, R38, UR6, !P0 ;  /* 0x0000000626007c0c */ /* 0x000fe2000c7a1270 */
[----:B------:R-:W-:Y:S01]  /*af50*/  ULDC.64 UR6, c[0x0][0x220] ;  /* 0x0000880000067ab9 */ /* 0x000fe20000000a00 */
[----:B------:R-:W-:Y:S01]  /*af60*/  LEA R38, R198, UR12, 0x4 ;  /* 0x0000000cc6267c11 */ /* 0x000fe2000f8e20ff */
[----:B------:R-:W-:Y:S06]  /*af70*/  BAR.SYNC.DEFER_BLOCKING 0x0 ;  /* 0x0000000000007b1d */ /* 0x000fec0000010000 */
[----:B------:R-:W0:Y:S02]  /*af80*/  LDS.128 R4, [R38] ;  /* 0x0000000026047984 */ /* 0x000e240000000c00 */
[----:B------:R-:W-:Y:S06]  /*af90*/  BAR.SYNC.DEFER_BLOCKING 0x0 ;  /* 0x0000000000007b1d */ /* 0x000fec0000010000 */
[----:B------:R-:W-:Y:S02]  /*afa0*/  STSM.16.M88.4 [R39], R12 ;  /* 0x0000000c27007844 */ /* 0x000fe40000000200 */
[----:B------:R-:W-:Y:S06]  /*afb0*/  BAR.SYNC.DEFER_BLOCKING 0x0 ;  /* 0x0000000000007b1d */ /* 0x000fec0000010000 */
[----:B------:R-:W1:Y:S02]  /*afc0*/  LDS.128 R8, [R38] ;  /* 0x0000000026087984 */ /* 0x000e640000000c00 */
[----:B------:R-:W-:Y:S06]  /*afd0*/  BAR.SYNC.DEFER_BLOCKING 0x0 ;  /* 0x0000000000007b1d */ /* 0x000fec0000010000 */
[----:B------:R-:W-:Y:S02]  /*afe0*/  STSM.16.M88.4 [R39], R16 ;  /* 0x0000001027007844 */ /* 0x000fe40000000200 */
[----:B------:R-:W-:Y:S06]  /*aff0*/  BAR.SYNC.DEFER_BLOCKING 0x0 ;  /* 0x0000000000007b1d */ /* 0x000fec0000010000 */
[----:B------:R-:W2:Y:S02]  /*b000*/  LDS.128 R12, [R38] ;  /* 0x00000000260c7984 */ /* 0x000ea40000000c00 */
[----:B------:R-:W-:Y:S06]  /*b010*/  BAR.SYNC.DEFER_BLOCKING 0x0 ;  /* 0x0000000000007b1d */ /* 0x000fec0000010000 */
[----:B------:R-:W-:Y:S02]  /*b020*/  STSM.16.M88.4 [R39], R20 ;  /* 0x0000001427007844 */ /* 0x000fe40000000200 */
[----:B------:R-:W-:Y:S01]  /*b030*/  BAR.SYNC.DEFER_BLOCKING 0x0 ;  /* 0x0000000000007b1d */ /* 0x000fe20000010000 */
[----:B------:R-:W-:-:S02]  /*b040*/  PRMT R25, R122, 0x5410, R127 ;  /* 0x000054107a197816 */ /* 0x000fc4000000007f */
[----:B------:R-:W-:-:S03]  /*b050*/  PRMT R26, R26, 0x5410, R191 ;  /* 0x000054101a1a7816 */ /* 0x000fc600000000bf */
[----:B------:R-:W3:Y:S01]  /*b060*/  LDS.128 R16, [R38] ;  /* 0x0000000026107984 */ /* 0x000ee20000000c00 */
[----:B------:R-:W-:Y:S01]  /*b070*/  PRMT R27, R27, 0x5410, R32 ;  /* 0x000054101b1b7816 */ /* 0x000fe20000000020 */
[----:B------:R-:W-:Y:S06]  /*b080*/  BAR.SYNC.DEFER_BLOCKING 0x0 ;  /* 0x0000000000007b1d */ /* 0x000fec0000010000 */
[----:B------:R4:W-:Y:S02]  /*b090*/  STSM.16.M88.4 [R39], R24 ;  /* 0x0000001827007844 */ /* 0x0009e40000000200 */
[----:B------:R-:W-:Y:S06]  /*b0a0*/  BAR.SYNC.DEFER_BLOCKING 0x0 ;  /* 0x0000000000007b1d */ /* 0x000fec0000010000 */
[----:B------:R-:W3:Y:S01]  /*b0b0*/  LDS.128 R20, [R38] ;  /* 0x0000000026147984 */ /* 0x000ee20000000c00 */
[----:B----4-:R-:W-:-:S02]  /*b0c0*/  PRMT R24, R128, 0x5410, R133 ;  /* 0x0000541080187816 */ /* 0x010fc40000000085 */
[----:B------:R-:W-:Y:S02]  /*b0d0*/  PRMT R25, R130, 0x5410, R135 ;  /* 0x0000541082197816 */ /* 0x000fe40000000087 */
[----:B------:R-:W-:Y:S02]  /*b0e0*/  PRMT R26, R64, 0x5410, R189 ;  /* 0x00005410401a7816 */ /* 0x000fe400000000bd */
[----:B------:R-:W-:Y:S01]  /*b0f0*/  PRMT R27, R3, 0x5410, R36 ;  /* 0x00005410031b7816 */ /* 0x000fe20000000024 */
[----:B------:R-:W-:Y:S06]  /*b100*/  BAR.SYNC.DEFER_BLOCKING 0x0 ;  /* 0x0000000000007b1d */ /* 0x000fec0000010000 */
[----:B------:R-:W-:Y:S02]  /*b110*/  STSM.16.M88.4 [R39], R24 ;  /* 0x0000001827007844 */ /* 0x000fe40000000200 */
[----:B------:R-:W-:Y:S01]  /*b120*/  BAR.SYNC.DEFER_BLOCKING 0x0 ;  /* 0x0000000000007b1d */ /* 0x000fe20000010000 */
[----:B------:R-:W-:-:S02]  /*b130*/  PRMT R32, R136, 0x5410, R141 ;  /* 0x0000541088207816 */ /* 0x000fc4000000008d */
[----:B------:R-:W-:-:S03]  /*b140*/  PRMT R33, R138, 0x5410, R143 ;  /* 0x000054108a217816 */ /* 0x000fc6000000008f */
[----:B------:R-:W4:Y:S01]  /*b150*/  LDS.128 R24, [R38] ;  /* 0x0000000026187984 */ /* 0x000f220000000c00 */
[----:B------:R-:W-:Y:S02]  /*b160*/  PRMT R34, R34, 0x5410, R183 ;  /* 0x0000541022227816 */ /* 0x000fe400000000b7 */
[----:B------:R-:W-:Y:S01]  /*b170*/  PRMT R35, R35, 0x5410, R28 ;  /* 0x0000541023237816 */ /* 0x000fe2000000001c */
[----:B------:R-:W-:Y:S06]  /*b180*/  BAR.SYNC.DEFER_BLOCKING 0x0 ;  /* 0x0000000000007b1d */ /* 0x000fec0000010000 */
[----:B------:R0:W-:Y:S01]  /*b190*/  STSM.16.M88.4 [R39], R32 ;  /* 0x0000002027007844 */ /* 0x0001e20000000200 */
[----:B------:R-:W-:-:S02]  /*b1a0*/  LOP3.LUT R196, R2, 0x1, R195, 0xfe, !PT ;  /* 0x0000000102c47812 */ /* 0x000fc400078efec3 */
[----:B------:R-:W-:Y:S02]  /*b1b0*/  LOP3.LUT R194, R2, 0x2, R195, 0xfe, !PT ;  /* 0x0000000202c27812 */ /* 0x000fe400078efec3 */
[----:B0-----:R-:W-:Y:S01]  /*b1c0*/  PRMT R34, R80, 0x5410, R31 ;  /* 0x0000541050227816 */ /* 0x001fe2000000001f */
[----:B------:R-:W-:Y:S01]  /*b1d0*/  BAR.SYNC.DEFER_BLOCKING 0x0 ;  /* 0x0000000000007b1d */ /* 0x000fe20000010000 */
[----:B------:R-:W-:-:S05]  /*b1e0*/  ISETP.LT.AND P2, PT, R196, UR4, !P0 ;  /* 0x00000004c4007c0c */ /* 0x000fca000c741270 */
[----:B------:R-:W-:Y:S02]  /*b1f0*/  ULDC UR4, c[0x0][0x22c] ;  /* 0x00008b0000047ab9 */ /* 0x000fe40000000800 */
[----:B------:R-:W-:Y:S01]  /*b200*/  ISETP.LT.AND P3, PT, R194, UR4, !P0 ;  /* 0x00000004c2007c0c */ /* 0x000fe2000c761270 */
[----:B------:R-:W-:Y:S01]  /*b210*/  ULDC UR4, c[0x0][0x244] ;  /* 0x0000910000047ab9 */ /* 0x000fe20000000800 */
[----:B------:R-:W0:Y:S01]  /*b220*/  LDS.128 R28, [R38] ;  /* 0x00000000261c7984 */ /* 0x000e220000000c00 */
[----:B------:R-:W-:Y:S01]  /*b230*/  LOP3.LUT R193, R2, R195, RZ, 0xfc, !PT ;  /* 0x000000c302c17212 */ /* 0x000fe200078efcff */
[----:B------:R-:W-:Y:S01]  /*b240*/  IMAD R93, R197, UR4, RZ ;  /* 0x00000004c55d7c24 */ /* 0x000fe2000f8e02ff */
[----:B------:R-:W-:Y:S01]  /*b250*/  ULDC UR4, c[0x0][0x248] ;  /* 0x0000920000047ab9 */ /* 0x000fe20000000800 */
[----:B------:R-:W-:Y:S02]  /*b260*/  PRMT R32, R144, 0x5410, R149 ;  /* 0x0000541090207816 */ /* 0x000fe40000000095 */
[----:B------:R-:W-:-:S02]  /*b270*/  PRMT R33, R146, 0x5410, R151 ;  /* 0x0000541092217816 */ /* 0x000fc40000000097 */
[----:B------:R-:W-:Y:S01]  /*b280*/  PRMT R35, R82, 0x5410, R37 ;  /* 0x0000541052237816 */ /* 0x000fe20000000025 */
[----:B------:R-:W-:Y:S01]  /*b290*/  BAR.SYNC.DEFER_BLOCKING 0x0 ;  /* 0x0000000000007b1d */ /* 0x000fe20000010000 */
[C---:B------:R-:W-:Y:S01]  /*b2a0*/  ISETP.LT.AND P4, PT, R193.reuse, UR5, !P0 ;  /* 0x00000005c1007c0c */ /* 0x040fe2000c781270 */
[----:B------:R-:W-:Y:S01]  /*b2b0*/  IMAD R193, R193, UR4, RZ ;  /* 0x00000004c1c17c24 */ /* 0x000fe2000f8e02ff */
[----:B------:R-:W-:Y:S02]  /*b2c0*/  IADD3 R64, P6, R93, UR6, RZ ;  /* 0x000000065d407c10 */ /* 0x000fe4000ffde0ff */
[C-C-:B------:R-:W-:Y:S01]  /*b2d0*/  LOP3.LUT R190, R2.reuse, 0x4, R195.reuse, 0xfe, !PT ;  /* 0x0000000402be7812 */ /* 0x140fe200078efec3 */
[----:B------:R-:W-:Y:S01]  /*b2e0*/  VIADD R37, R193, UR4 ;  /* 0x00000004c1257c36 */ /* 0x000fe20008000000 */
[C-C-:B------:R-:W-:Y:S01]  /*b2f0*/  LOP3.LUT R188, R2.reuse, 0x5, R195.reuse, 0xfe, !PT ;  /* 0x0000000502bc7812 */ /* 0x140fe200078efec3 */
[----:B------:R-:W-:Y:S01]  /*b300*/  ULDC UR5, c[0x0][0x22c] ;  /* 0x00008b0000057ab9 */ /* 0x000fe20000000800 */
[C-C-:B------:R-:W-:Y:S01]  /*b310*/  LOP3.LUT R187, R2.reuse, 0x6, R195.reuse, 0xfe, !PT ;  /* 0x0000000602bb7812 */ /* 0x140fe200078efec3 */
[----:B------:R-:W-:Y:S01]  /*b320*/  ULDC UR6, c[0x0][0x22c] ;  /* 0x00008b0000067ab9 */ /* 0x000fe20000000800 */
[----:B------:R-:W-:-:S02]  /*b330*/  LOP3.LUT R186, R2, 0x7, R195, 0xfe, !PT ;  /* 0x0000000702ba7812 */ /* 0x000fc400078efec3 */
[C-C-:B------:R-:W-:Y:S02]  /*b340*/  LOP3.LUT R185, R2.reuse, 0x8, R195.reuse, 0xfe, !PT ;  /* 0x0000000802b97812 */ /* 0x140fe400078efec3 */
[C-C-:B------:R-:W-:Y:S02]  /*b350*/  LOP3.LUT R184, R2.reuse, 0x9, R195.reuse, 0xfe, !PT ;  /* 0x0000000902b87812 */ /* 0x140fe400078efec3 */
[C-C-:B------:R-:W-:Y:S02]  /*b360*/  LOP3.LUT R182, R2.reuse, 0xa, R195.reuse, 0xfe, !PT ;  /* 0x0000000a02b67812 */ /* 0x140fe400078efec3 */
[C-C-:B------:R-:W-:Y:S02]  /*b370*/  LOP3.LUT R181, R2.reuse, 0xb, R195.reuse, 0xfe, !PT ;  /* 0x0000000b02b57812 */ /* 0x140fe400078efec3 */
[C-C-:B------:R-:W-:Y:S02]  /*b380*/  LOP3.LUT R180, R2.reuse, 0xc, R195.reuse, 0xfe, !PT ;  /* 0x0000000c02b47812 */ /* 0x140fe400078efec3 */
[C-C-:B------:R-:W-:Y:S01]  /*b390*/  LOP3.LUT R179, R2.reuse, 0xd, R195.reuse, 0xfe, !PT ;  /* 0x0000000d02b37812 */ /* 0x140fe200078efec3 */
[----:B------:R1:W-:Y:S01]  /*b3a0*/  STSM.16.M88.4 [R39], R32 ;  /* 0x0000002027007844 */ /* 0x0003e20000000200 */
[----:B------:R-:W-:-:S02]  /*b3b0*/  LOP3.LUT R178, R2, 0xe, R195, 0xfe, !PT ;  /* 0x0000000e02b27812 */ /* 0x000fc400078efec3 */
[C-C-:B------:R-:W-:Y:S02]  /*b3c0*/  LOP3.LUT R177, R2.reuse, 0xf, R195.reuse, 0xfe, !PT ;  /* 0x0000000f02b17812 */ /* 0x140fe400078efec3 */
[C-C-:B------:R-:W-:Y:S02]  /*b3d0*/  LOP3.LUT R176, R2.reuse, 0x10, R195.reuse, 0xfe, !PT ;  /* 0x0000001002b07812 */ /* 0x140fe400078efec3 */
[C-C-:B------:R-:W-:Y:S02]  /*b3e0*/  LOP3.LUT R175, R2.reuse, 0x11, R195.reuse, 0xfe, !PT ;  /* 0x0000001102af7812 */ /* 0x140fe400078efec3 */
[C-C-:B------:R-:W-:Y:S02]  /*b3f0*/  LOP3.LUT R40, R2.reuse, 0x12, R195.reuse, 0xfe, !PT ;  /* 0x0000001202287812 */ /* 0x140fe400078efec3 */
[C-C-:B------:R-:W-:Y:S02]  /*b400*/  LOP3.LUT R41, R2.reuse, 0x13, R195.reuse, 0xfe, !PT ;  /* 0x0000001302297812 */ /* 0x140fe400078efec3 */
        /* <DEDUP_REMOVED lines=106> */
[----:B------:R-:W-:Y:S02]  /*bab0*/  LOP3.LUT R0, R2, 0x7e, R195, 0xfe, !PT ;  /* 0x0000007e02007812 */ /* 0x000fe400078efec3 */
[----:B------:R-:W-:Y:S01]  /*bac0*/  LEA.HI.X.SX32 R93, R93, UR7, 0x1, P6 ;  /* 0x000000075d5d7c11 */ /* 0x000fe2000b0f0eff */
[----:B------:R-:W-:Y:S01]  /*bad0*/  BAR.SYNC.DEFER_BLOCKING 0x0 ;  /* 0x0000000000007b1d */ /* 0x000fe20000010000 */
[----:B------:R-:W-:Y:S01]  /*bae0*/  IADD3 R2, P6, R193, R64, RZ ;  /* 0x00000040c1027210 */ /* 0x000fe20007fde0ff */
[----:B------:R-:W-:-:S03]  /*baf0*/  VIADD R80, R37, UR4 ;  /* 0x0000000425507c36 */ /* 0x000fc60008000000 */
[----:B------:R-:W-:Y:S02]  /*bb00*/  LEA.HI.X.SX32 R3, R193, R93, 0x1, P6 ;  /* 0x0000005dc1037211 */ /* 0x000fe400030f0eff */
[----:B------:R-:W-:Y:S01]  /*bb10*/  IADD3 R36, P6, R37, R64, RZ ;  /* 0x0000004025247210 */ /* 0x000fe20007fde0ff */
[----:B-1----:R-:W-:-:S03]  /*bb20*/  VIADD R39, R80, UR4 ;  /* 0x0000000450277c36 */ /* 0x002fc60008000000 */
[----:B------:R-:W-:Y:S02]  /*bb30*/  LEA.HI.X.SX32 R37, R37, R93, 0x1, P6 ;  /* 0x0000005d25257211 */ /* 0x000fe400030f0eff */
[----:B------:R-:W-:-:S04]  /*bb40*/  IADD3 R32, P6, R80, R64, RZ ;  /* 0x0000004050207210 */ /* 0x000fc80007fde0ff */
[-C--:B------:R-:W-:Y:S02]  /*bb50*/  LEA.HI.X.SX32 R33, R80, R93.reuse, 0x1, P6 ;  /* 0x0000005d50217211 */ /* 0x080fe400030f0eff */
[C---:B------:R-:W-:Y:S02]  /*bb60*/  IADD3 R34, P6, R39.reuse, R64, RZ ;  /* 0x0000004027227210 */ /* 0x040fe40007fde0ff */
[C---:B------:R-:W-:Y:S02]  /*bb70*/  PRMT R101, R4.reuse, 0x7770, RZ ;  /* 0x0000777004657816 */ /* 0x040fe400000000ff */
[----:B------:R-:W-:Y:S02]  /*bb80*/  PRMT R109, R4, 0x7771, RZ ;  /* 0x00007771046d7816 */ /* 0x000fe400000000ff */
[C---:B------:R-:W-:Y:S01]  /*bb90*/  LEA.HI.X.SX32 R35, R39.reuse, R93, 0x1, P6 ;  /* 0x0000005d27237211 */ /* 0x040fe200030f0eff */
[----:B------:R-:W-:Y:S01]  /*bba0*/  VIADD R39, R39, UR4 ;  /* 0x0000000427277c36 */ /* 0x000fe20008000000 */
[----:B------:R1:W-:Y:S01]  /*bbb0*/  @P4 STG.E.U8 desc[UR14][R2.64], R101 ;  /* 0x0000006502004986 */ /* 0x0003e2000c10110e */
[----:B------:R-:W-:Y:S01]  /*bbc0*/  ISETP.LT.AND P4, PT, R190, UR5, !P0 ;  /* 0x00000005be007c0c */ /* 0x000fe2000c781270 */
[----:B------:R-:W-:-:S02]  /*bbd0*/  ULDC UR5, c[0x0][0x22c] ;  /* 0x00008b0000057ab9 */ /* 0x000fc40000000800 */
[----:B------:R2:W-:Y:S01]  /*bbe0*/  @P2 STG.E.U8 desc[UR14][R36.64], R109 ;  /* 0x0000006d24002986 */ /* 0x0005e2000c10110e */
[C---:B------:R-:W-:Y:S02]  /*bbf0*/  PRMT R117, R5.reuse, 0x7771, RZ ;  /* 0x0000777105757816 */ /* 0x040fe400000000ff */
[----:B-1----:R-:W-:Y:S01]  /*bc00*/  PRMT R101, R5, 0x7770, RZ ;  /* 0x0000777005657816 */ /* 0x002fe200000000ff */
[C---:B------:R-:W-:Y:S01]  /*bc10*/  VIADD R3, R39.reuse, UR4 ;  /* 0x0000000427037c36 */ /* 0x040fe20008000000 */
[----:B--2---:R-:W-:-:S03]  /*bc20*/  IADD3 R36, P6, R39, R64, RZ ;  /* 0x0000004027247210 */ /* 0x004fc60007fde0ff */
[----:B------:R1:W-:Y:S01]  /*bc30*/  @P3 STG.E.U8 desc[UR14][R32.64], R101 ;  /* 0x0000006520003986 */ /* 0x0003e2000c10110e */
[----:B------:R-:W-:Y:S01]  /*bc40*/  ISETP.LT.AND P2, PT, R188, UR5, !P0 ;  /* 0x00000005bc007c0c */ /* 0x000fe2000c741270 */
[----:B------:R-:W-:Y:S01]  /*bc50*/  ULDC UR5, c[0x0][0x22c] ;  /* 0x00008b0000057ab9 */ /* 0x000fe20000000800 */
[-C--:B------:R-:W-:Y:S02]  /*bc60*/  LEA.HI.X.SX32 R37, R39, R93.reuse, 0x1, P6 ;  /* 0x0000005d27257211 */ /* 0x080fe400030f0eff */
[CC--:B------:R-:W-:Y:S01]  /*bc70*/  IADD3 R2, P6, R3.reuse, R64.reuse, RZ ;  /* 0x0000004003027210 */ /* 0x0c0fe20007fde0ff */
[----:B------:R2:W-:Y:S01]  /*bc80*/  @P5 STG.E.U8 desc[UR14][R34.64], R117 ;  /* 0x0000007522005986 */ /* 0x0005e2000c10110e */
[C---:B------:R-:W-:Y:S01]  /*bc90*/  PRMT R109, R6.reuse, 0x7770, RZ ;  /* 0x00007770066d7816 */ /* 0x040fe200000000ff */
[C---:B-1----:R-:W-:Y:S01]  /*bca0*/  VIADD R33, R3.reuse, UR4 ;  /* 0x0000000403217c36 */ /* 0x042fe20008000000 */
[-C--:B------:R-:W-:Y:S02]  /*bcb0*/  LEA.HI.X.SX32 R3, R3, R93.reuse, 0x1, P6 ;  /* 0x0000005d03037211 */ /* 0x080fe400030f0eff */
[----:B------:R-:W-:Y:S01]  /*bcc0*/  ISETP.LT.AND P3, PT, R187, UR5, !P0 ;  /* 0x00000005bb007c0c */ /* 0x000fe2000c761270 */
[----:B------:R1:W-:Y:S01]  /*bcd0*/  @P4 STG.E.U8 desc[UR14][R36.64], R109 ;  /* 0x0000006d24004986 */ /* 0x0003e2000c10110e */
[C---:B------:R-:W-:Y:S01]  /*bce0*/  IADD3 R32, P6, R33.reuse, R64, RZ ;  /* 0x0000004021207210 */ /* 0x040fe20007fde0ff */
[C---:B--2---:R-:W-:Y:S01]  /*bcf0*/  VIADD R35, R33.reuse, UR4 ;  /* 0x0000000421237c36 */ /* 0x044fe20008000000 */
[----:B------:R-:W-:Y:S01]  /*bd00*/  PRMT R101, R6, 0x7771, RZ ;  /* 0x0000777106657816 */ /* 0x000fe200000000ff */
[----:B------:R-:W-:Y:S01]  /*bd10*/  ULDC UR5, c[0x0][0x22c] ;  /* 0x00008b0000057ab9 */ /* 0x000fe20000000800 */
[----:B------:R-:W-:-:S02]  /*bd20*/  LEA.HI.X.SX32 R33, R33, R93, 0x1, P6 ;  /* 0x0000005d21217211 */ /* 0x000fc400030f0eff */
[CC--:B------:R-:W-:Y:S01]  /*bd30*/  IADD3 R34, P6, R35.reuse, R64.reuse, RZ ;  /* 0x0000004023227210 */ /* 0x0c0fe20007fde0ff */
[----:B------:R2:W-:Y:S01]  /*bd40*/  @P2 STG.E.U8 desc[UR14][R2.64], R101 ;  /* 0x0000006502002986 */ /* 0x0005e2000c10110e */
[----:B-1----:R-:W-:Y:S01]  /*bd50*/  VIADD R36, R35, UR4 ;  /* 0x0000000423247c36 */ /* 0x002fe20008000000 */
[----:B------:R-:W-:Y:S02]  /*bd60*/  PRMT R39, R7, 0x7770, RZ ;  /* 0x0000777007277816 */ /* 0x000fe400000000ff */
[-C--:B------:R-:W-:Y:S01]  /*bd70*/  LEA.HI.X.SX32 R35, R35, R93.reuse, 0x1, P6 ;  /* 0x0000005d23237211 */ /* 0x080fe200030f0eff */
[----:B------:R-:W-:Y:S01]  /*bd80*/  VIADD R37, R36, UR4 ;  /* 0x0000000424257c36 */ /* 0x000fe20008000000 */
[----:B------:R-:W-:Y:S01]  /*bd90*/  ISETP.LT.AND P5, PT, R186, UR5, !P0 ;  /* 0x00000005ba007c0c */ /* 0x000fe2000c7a1270 */
[----:B------:R-:W-:Y:S01]  /*bda0*/  ULDC UR5, c[0x0][0x22c] ;  /* 0x00008b0000057ab9 */ /* 0x000fe20000000800 */
[C---:B--2---:R-:W-:Y:S01]  /*bdb0*/  IADD3 R2, P6, R36.reuse, R64, RZ ;  /* 0x0000004024027210 */ /* 0x044fe20007fde0ff */
[----:B------:R1:W-:Y:S01]  /*bdc0*/  @P3 STG.E.U8 desc[UR14][R32.64], R39 ;  /* 0x0000002720003986 */ /* 0x0003e2000c10110e */
[----:B------:R-:W-:Y:S01]  /*bdd0*/  ISETP.LT.AND P4, PT, R185, UR5, !P0 ;  /* 0x00000005b9007c0c */ /* 0x000fe2000c781270 */
[----:B------:R-:W-:Y:S01]  /*bde0*/  ULDC UR5, c[0x0][0x22c] ;  /* 0x00008b0000057ab9 */ /* 0x000fe20000000800 */
[----:B------:R-:W-:-:S02]  /*bdf0*/  LEA.HI.X.SX32 R3, R36, R93, 0x1, P6 ;  /* 0x0000005d24037211 */ /* 0x000fc400030f0eff */
[----:B------:R-:W-:Y:S02]  /*be00*/  PRMT R101, R7, 0x7771, RZ ;  /* 0x0000777107657816 */ /* 0x000fe400000000ff */
[CC--:B-1----:R-:W-:Y:S02]  /*be10*/  IADD3 R32, P6, R37.reuse, R64.reuse, RZ ;  /* 0x0000004025207210 */ /* 0x0c2fe40007fde0ff */
[----:B------:R-:W-:Y:S01]  /*be20*/  ISETP.LT.AND P2, PT, R184, UR5, !P0 ;  /* 0x00000005b8007c0c */ /* 0x000fe2000c741270 */
[----:B------:R-:W-:Y:S01]  /*be30*/  ULDC UR5, c[0x0][0x22c] ;  /* 0x00008b0000057ab9 */ /* 0x000fe20000000800 */
[C---:B------:R-:W-:Y:S01]  /*be40*/  LEA.HI.X.SX32 R33, R37.reuse, R93, 0x1, P6 ;  /* 0x0000005d25217211 */ /* 0x040fe200030f0eff */
[----:B------:R-:W-:Y:S01]  /*be50*/  VIADD R37, R37, UR4 ;  /* 0x0000000425257c36 */ /* 0x000fe20008000000 */
[----:B------:R1:W-:Y:S01]  /*be60*/  @P5 STG.E.U8 desc[UR14][R34.64], R101 ;  /* 0x0000006522005986 */ /* 0x0003e2000c10110e */
[----:B------:R-:W-:Y:S02]  /*be70*/  PRMT R39, R4, 0x7772, RZ ;  /* 0x0000777204277816 */ /* 0x000fe400000000ff */
[C---:B------:R-:W-:Y:S01]  /*be80*/  VIADD R36, R37.reuse, UR4 ;  /* 0x0000000425247c36 */ /* 0x040fe20008000000 */
[----:B------:R-:W-:Y:S01]  /*be90*/  ISETP.LT.AND P3, PT, R182, UR5, !P0 ;  /* 0x00000005b6007c0c */ /* 0x000fe2000c761270 */
[----:B------:R-:W-:Y:S01]  /*bea0*/  ULDC UR5, c[0x0][0x22c] ;  /* 0x00008b0000057ab9 */ /* 0x000fe20000000800 */
[----:B------:R-:W-:Y:S01]  /*beb0*/  PRMT R109, R4, 0x7773, RZ ;  /* 0x00007773046d7816 */ /* 0x000fe200000000ff */
[----:B------:R2:W-:Y:S01]  /*bec0*/  @P4 STG.E.U8 desc[UR14][R2.64], R39 ;  /* 0x0000002702004986 */ /* 0x0005e2000c10110e */
[----:B-1----:R-:W-:-:S02]  /*bed0*/  IADD3 R34, P6, R37, R64, RZ ;  /* 0x0000004025227210 */ /* 0x002fc40007fde0ff */
[----:B------:R-:W-:Y:S01]  /*bee0*/  ISETP.LT.AND P5, PT, R181, UR5, !P0 ;  /* 0x00000005b5007c0c */ /* 0x000fe2000c7a1270 */
[----:B------:R-:W-:Y:S01]  /*bef0*/  ULDC UR5, c[0x0][0x22c] ;  /* 0x00008b0000057ab9 */ /* 0x000fe20000000800 */
[-C--:B------:R-:W-:Y:S02]  /*bf00*/  LEA.HI.X.SX32 R35, R37, R93.reuse, 0x1, P6 ;  /* 0x0000005d25237211 */ /* 0x080fe400030f0eff */
[C---:B------:R-:W-:Y:S01]  /*bf10*/  IADD3 R4, P6, R36.reuse, R64, RZ ;  /* 0x0000004024047210 */ /* 0x040fe20007fde0ff */
[C---:B--2---:R-:W-:Y:S01]  /*bf20*/  VIADD R3, R36.reuse, UR4 ;  /* 0x0000000424037c36 */ /* 0x044fe20008000000 */
[C---:B------:R-:W-:Y:S01]  /*bf30*/  PRMT R101, R5.reuse, 0x7772, RZ ;  /* 0x0000777205657816 */ /* 0x040fe200000000ff */
[----:B------:R1:W-:Y:S01]  /*bf40*/  @P2 STG.E.U8 desc[UR14][R32.64], R109 ;  /* 0x0000006d20002986 */ /* 0x0003e2000c10110e */
[----:B------:R-:W-:Y:S02]  /*bf50*/  PRMT R39, R5, 0x7773, RZ ;  /* 0x0000777305277816 */ /* 0x000fe400000000ff */
[----:B------:R-:W-:-:S02]  /*bf60*/  LEA.HI.X.SX32 R5, R36, R93, 0x1, P6 ;  /* 0x0000005d24057211 */ /* 0x000fc400030f0eff */
[----:B------:R-:W-:Y:S01]  /*bf70*/  ISETP.LT.AND P4, PT, R180, UR5, !P0 ;  /* 0x00000005b4007c0c */ /* 0x000fe2000c781270 */
[----:B------:R-:W-:Y:S01]  /*bf80*/  ULDC UR5, c[0x0][0x22c] ;  /* 0x00008b0000057ab9 */ /* 0x000fe20000000800 */
[CC--:B------:R-:W-:Y:S01]  /*bf90*/  IADD3 R2, P6, R3.reuse, R64.reuse, RZ ;  /* 0x0000004003027210 */ /* 0x0c0fe20007fde0ff */
[----:B------:R2:W-:Y:S01]  /*bfa0*/  @P3 STG.E.U8 desc[UR14][R34.64], R101 ;  /* 0x0000006522003986 */ /* 0x0005e2000c10110e */
[C---:B-1----:R-:W-:Y:S02]  /*bfb0*/  VIADD R33, R3.reuse, UR4 ;  /* 0x0000000403217c36 */ /* 0x042fe40008000000 */
[----:B------:R-:W-:Y:S02]  /*bfc0*/  LEA.HI.X.SX32 R3, R3, R93, 0x1, P6 ;  /* 0x0000005d03037211 */ /* 0x000fe400030f0eff */
[----:B------:R-:W-:Y:S01]  /*bfd0*/  ISETP.LT.AND P2, PT, R179, UR5, !P0 ;  /* 0x00000005b3007c0c */ /* 0x000fe2000c741270 */
[----:B------:R1:W-:Y:S01]  /*bfe0*/  @P5 STG.E.U8 desc[UR14][R4.64], R39 ;  /* 0x0000002704005986 */ /* 0x0003e2000c10110e */
[C---:B------:R-:W-:Y:S01]  /*bff0*/  IADD3 R32, P6, R33.reuse, R64, RZ ;  /* 0x0000004021207210 */ /* 0x040fe20007fde0ff */
[----:B------:R-:W-:Y:S01]  /*c000*/  ULDC UR5, c[0x0][0x22c] ;  /* 0x00008b0000057ab9 */ /* 0x000fe20000000800 */
[----:B--2---:R-:W-:Y:S01]  /*c010*/  VIADD R34, R33, UR4 ;  /* 0x0000000421227c36 */ /* 0x004fe20008000000 */
[----:B------:R-:W-:-:S02]  /*c020*/  PRMT R37, R6, 0x7772, RZ ;  /* 0x0000777206257816 */ /* 0x000fc400000000ff */
[-C--:B------:R-:W-:Y:S02]  /*c030*/  LEA.HI.X.SX32 R33, R33, R93.reuse, 0x1, P6 ;  /* 0x0000005d21217211 */ /* 0x080fe400030f0eff */
[----:B------:R-:W-:Y:S02]  /*c040*/  ISETP.LT.AND P3, PT, R178, UR5, !P0 ;  /* 0x00000005b2007c0c */ /* 0x000fe4000c761270 */
[----:B-1----:R-:W-:Y:S01]  /*c050*/  PRMT R39, R6, 0x7773, RZ ;  /* 0x0000777306277816 */ /* 0x002fe200000000ff */
[C---:B------:R-:W-:Y:S01]  /*c060*/  VIADD R6, R34.reuse, UR4 ;  /* 0x0000000422067c36 */ /* 0x040fe20008000000 */
[C---:B------:R-:W-:Y:S01]  /*c070*/  IADD3 R4, P6, R34.reuse, R64, RZ ;  /* 0x0000004022047210 */ /* 0x040fe20007fde0ff */
[----:B------:R1:W-:Y:S01]  /*c080*/  @P4 STG.E.U8 desc[UR14][R2.64], R37 ;  /* 0x0000002502004986 */ /* 0x0003e2000c10110e */
[----:B------:R-:W-:Y:S01]  /*c090*/  ULDC UR5, c[0x0][0x22c] ;  /* 0x00008b0000057ab9 */ /* 0x000fe20000000800 */
[----:B------:R-:W-:Y:S02]  /*c0a0*/  PRMT R35, R7, 0x7773, RZ ;  /* 0x0000777307237816 */ /* 0x000fe400000000ff */
[----:B------:R-:W-:-:S02]  /*c0b0*/  LEA.HI.X.SX32 R5, R34, R93, 0x1, P6 ;  /* 0x0000005d22057211 */ /* 0x000fc400030f0eff */
[----:B------:R-:W-:Y:S01]  /*c0c0*/  ISETP.LT.AND P5, PT, R177, UR5, !P0 ;  /* 0x00000005b1007c0c */ /* 0x000fe2000c7a1270 */
[----:B------:R-:W-:Y:S01]  /*c0d0*/  ULDC UR5, c[0x0][0x22c] ;  /* 0x00008b0000057ab9 */ /* 0x000fe20000000800 */
[----:B-1----:R-:W-:Y:S01]  /*c0e0*/  PRMT R37, R7, 0x7772, RZ ;  /* 0x0000777207257816 */ /* 0x002fe200000000ff */
[C---:B------:R-:W-:Y:S01]  /*c0f0*/  VIADD R7, R6.reuse, UR4 ;  /* 0x0000000406077c36 */ /* 0x040fe20008000000 */
[-C--:B------:R-:W-:Y:S01]  /*c100*/  IADD3 R2, P6, R6, R64.reuse, RZ ;  /* 0x0000004006027210 */ /* 0x080fe20007fde0ff */
[----:B------:R1:W-:Y:S01]  /*c110*/  @P2 STG.E.U8 desc[UR14][R32.64], R39 ;  /* 0x0000002720002986 */ /* 0x0003e2000c10110e */
[----:B------:R-:W-:Y:S01]  /*c120*/  ISETP.LT.AND P4, PT, R176, UR5, !P0 ;  /* 0x00000005b0007c0c */ /* 0x000fe2000c781270 */
[----:B------:R-:W-:Y:S01]  /*c130*/  ULDC UR5, c[0x0][0x22c] ;  /* 0x00008b0000057ab9 */ /* 0x000fe20000000800 */
[----:B------:R-:W-:Y:S02]  /*c140*/  LEA.HI.X.SX32 R3, R6, R93, 0x1, P6 ;  /* 0x0000005d06037211 */ /* 0x000fe400030f0eff */
[C---:B------:R-:W-:Y:S01]  /*c150*/  IADD3 R6, P6, R7.reuse, R64, RZ ;  /* 0x0000004007067210 */ /* 0x040fe20007fde0ff */
[----:B------:R2:W-:Y:S01]  /*c160*/  @P3 STG.E.U8 desc[UR14][R4.64], R37 ;  /* 0x0000002504003986 */ /* 0x0005e2000c10110e */
[----:B-1----:R-:W-:-:S02]  /*c170*/  VIADD R33, R7, UR4 ;  /* 0x0000000407217c36 */ /* 0x002fc40008000000 */
[-C--:B------:R-:W-:Y:S02]  /*c180*/  LEA.HI.X.SX32 R7, R7, R93.reuse, 0x1, P6 ;  /* 0x0000005d07077211 */ /* 0x080fe400030f0eff */
[----:B------:R-:W-:Y:S01]  /*c190*/  ISETP.LT.AND P2, PT, R175, UR5, !P0 ;  /* 0x00000005af007c0c */ /* 0x000fe2000c741270 */
[----:B------:R-:W-:Y:S01]  /*c1a0*/  ULDC UR5, c[0x0][0x22c] ;  /* 0x00008b0000057ab9 */ /* 0x000fe20000000800 */
[CC--:B------:R-:W-:Y:S01]  /*c1b0*/  IADD3 R32, P6, R33.reuse, R64.reuse, RZ ;  /* 0x0000004021207210 */ /* 0x0c0fe20007fde0ff */
[C---:B--2---:R-:W-:Y:S01]  /*c1c0*/  VIADD R4, R33.reuse, UR4 ;  /* 0x0000000421047c36 */ /* 0x044fe20008000000 */
[----:B------:R1:W-:Y:S01]  /*c1d0*/  @P5 STG.E.U8 desc[UR14][R2.64], R35 ;  /* 0x0000002302005986 */ /* 0x0003e2000c10110e */
[----:B------:R-:W-:Y:S02]  /*c1e0*/  PRMT R39, R8, 0x7770, RZ ;  /* 0x0000777008277816 */ /* 0x000fe400000000ff */
[----:B------:R-:W-:Y:S01]  /*c1f0*/  LEA.HI.X.SX32 R33, R33, R93, 0x1, P6 ;  /* 0x0000005d21217211 */ /* 0x000fe200030f0eff */
[----:B------:R-:W-:Y:S01]  /*c200*/  VIADD R5, R4, UR4 ;  /* 0x0000000404057c36 */ /* 0x000fe20008000000 */
[----:B------:R-:W-:Y:S01]  /*c210*/  ISETP.LT.AND P3, PT, R40, UR5, !P0 ;  /* 0x0000000528007c0c */ /* 0x000fe2000c761270 */
[----:B------:R2:W-:Y:S01]  /*c220*/  @P4 STG.E.U8 desc[UR14][R6.64], R39 ;  /* 0x0000002706004986 */ /* 0x0005e2000c10110e */
[----:B------:R-:W-:Y:S01]  /*c230*/  PRMT R37, R8, 0x7771, RZ ;  /* 0x0000777108257816 */ /* 0x000fe200000000ff */
[----:B------:R-:W-:Y:S01]  /*c240*/  ULDC UR5, c[0x0][0x22c] ;  /* 0x00008b0000057ab9 */ /* 0x000fe20000000800 */
[----:B-1----:R-:W-:-:S04]  /*c250*/  IADD3 R2, P6, R4, R64, RZ ;  /* 0x0000004004027210 */ /* 0x002fc80007fde0ff */
[-C--:B------:R-:W-:Y:S02]  /*c260*/  LEA.HI.X.SX32 R3, R4, R93.reuse, 0x1, P6 ;  /* 0x0000005d04037211 */ /* 0x080fe400030f0eff */
[CC--:B------:R-:W-:Y:S01]  /*c270*/  IADD3 R4, P6, R5.reuse, R64.reuse, RZ ;  /* 0x0000004005047210 */ /* 0x0c0fe20007fde0ff */
[----:B--2---:R-:W-:Y:S01]  /*c280*/  VIADD R7, R5, UR4 ;  /* 0x0000000405077c36 */ /* 0x004fe20008000000 */
[----:B------:R1:W-:Y:S01]  /*c290*/  @P2 STG.E.U8 desc[UR14][R32.64], R37 ;  /* 0x0000002520002986 */ /* 0x0003e2000c10110e */
[----:B------:R-:W-:Y:S02]  /*c2a0*/  PRMT R35, R9, 0x7770, RZ ;  /* 0x0000777009237816 */ /* 0x000fe400000000ff */
[-C--:B------:R-:W-:Y:S02]  /*c2b0*/  LEA.HI.X.SX32 R5, R5, R93.reuse, 0x1, P6 ;  /* 0x0000005d05057211 */ /* 0x080fe400030f0eff */
[----:B------:R-:W-:Y:S02]  /*c2c0*/  IADD3 R6, P6, R7, R64, RZ ;  /* 0x0000004007067210 */ /* 0x000fe40007fde0ff */
[----:B------:R-:W-:Y:S01]  /*c2d0*/  ISETP.LT.AND P5, PT, R41, UR5, !P0 ;  /* 0x0000000529007c0c */ /* 0x000fe2000c7a1270 */
[----:B------:R-:W-:Y:S01]  /*c2e0*/  ULDC UR5, c[0x0][0x22c] ;  /* 0x00008b0000057ab9 */ /* 0x000fe20000000800 */
[C---:B-1----:R-:W-:Y:S01]  /*c2f0*/  VIADD R32, R7.reuse, UR4 ;  /* 0x0000000407207c36 */ /* 0x042fe20008000000 */
[----:B------:R1:W-:Y:S01]  /*c300*/  @P3 STG.E.U8 desc[UR14][R2.64], R35 ;  /* 0x0000002302003986 */ /* 0x0003e2000c10110e */
[----:B------:R-:W-:-:S02]  /*c310*/  LEA.HI.X.SX32 R7, R7, R93, 0x1, P6 ;  /* 0x0000005d07077211 */ /* 0x000fc400030f0eff */
[----:B------:R-:W-:Y:S01]  /*c320*/  ISETP.LT.AND P4, PT, R42, UR5, !P0 ;  /* 0x000000052a007c0c */ /* 0x000fe2000c781270 */
[----:B------:R-:W-:Y:S01]  /*c330*/  ULDC UR5, c[0x0][0x22c] ;  /* 0x00008b0000057ab9 */ /* 0x000fe20000000800 */
[----:B------:R-:W-:Y:S02]  /*c340*/  PRMT R33, R9, 0x7771, RZ ;  /* 0x0000777109217816 */ /* 0x000fe400000000ff */
[C---:B-1----:R-:W-:Y:S02]  /*c350*/  IADD3 R2, P6, R32.reuse, R64, RZ ;  /* 0x0000004020027210 */ /* 0x042fe40007fde0ff */
[----:B------:R-:W-:Y:S01]  /*c360*/  ISETP.LT.AND P2, PT, R43, UR5, !P0 ;  /* 0x000000052b007c0c */ /* 0x000fe2000c741270 */
[----:B------:R-:W-:Y:S01]  /*c370*/  ULDC UR5, c[0x0][0x22c] ;  /* 0x00008b0000057ab9 */ /* 0x000fe20000000800 */
[C---:B------:R-:W-:Y:S01]  /*c380*/  LEA.HI.X.SX32 R3, R32.reuse, R93, 0x1, P6 ;  /* 0x0000005d20037211 */ /* 0x040fe200030f0eff */
[----:B------:R-:W-:Y:S01]  /*c390*/  VIADD R32, R32, UR4 ;  /* 0x0000000420207c36 */ /* 0x000fe20008000000 */
[----:B------:R1:W-:Y:S01]  /*c3a0*/  @P5 STG.E.U8 desc[UR14][R4.64], R33 ;  /* 0x0000002104005986 */ /* 0x0003e2000c10110e */
[----:B------:R-:W-:-:S02]  /*c3b0*/  PRMT R37, R10, 0x7770, RZ ;  /* 0x000077700a257816 */ /* 0x000fc400000000ff */
[----:B------:R-:W-:Y:S01]  /*c3c0*/  ISETP.LT.AND P3, PT, R44, UR5, !P0 ;  /* 0x000000052c007c0c */ /* 0x000fe2000c761270 */
[----:B------:R-:W-:Y:S01]  /*c3d0*/  ULDC UR5, c[0x0][0x22c] ;  /* 0x00008b0000057ab9 */ /* 0x000fe20000000800 */
[----:B------:R-:W-:Y:S01]  /*c3e0*/  PRMT R35, R10, 0x7771, RZ ;  /* 0x000077710a237816 */ /* 0x000fe200000000ff */
[----:B------:R2:W-:Y:S01]  /*c3f0*/  @P4 STG.E.U8 desc[UR14][R6.64], R37 ;  /* 0x0000002506004986 */ /* 0x0005e2000c10110e */
[----:B------:R-:W-:Y:S01]  /*c400*/  ISETP.LT.AND P5, PT, R45, UR5, !P0 ;  /* 0x000000052d007c0c */ /* 0x000fe2000c7a1270 */
[----:B------:R-:W-:Y:S01]  /*c410*/  ULDC UR5, c[0x0][0x22c] ;  /* 0x00008b0000057ab9 */ /* 0x000fe20000000800 */
[C---:B-1----:R-:W-:Y:S01]  /*c420*/  IADD3 R4, P6, R32.reuse, R64, RZ ;  /* 0x0000004020047210 */ /* 0x042fe20007fde0ff */
[----:B------:R-:W-:-:S03]  /*c430*/  VIADD R33, R32, UR4 ;  /* 0x0000000420217c36 */ /* 0x000fc60008000000 */
[-C--:B------:R-:W-:Y:S02]  /*c440*/  LEA.HI.X.SX32 R5, R32, R93.reuse, 0x1, P6 ;  /* 0x0000005d20057211 */ /* 0x080fe400030f0eff */
[CC--:B------:R-:W-:Y:S01]  /*c450*/  IADD3 R32, P6, R33.reuse, R64.reuse, RZ ;  /* 0x0000004021207210 */ /* 0x0c0fe20007fde0ff */
[----:B--2---:R-:W-:Y:S01]  /*c460*/  VIADD R6, R33, UR4 ;  /* 0x0000000421067c36 */ /* 0x004fe20008000000 */
        /* <DEDUP_REMOVED lines=11> */
[C---:B--2---:R-:W-:Y:S01]  /*c520*/  VIADD R5, R7.reuse, UR4 ;  /* 0x0000000407057c36 */ /* 0x044fe20008000000 */
[----:B------:R1:W-:Y:S01]  /*c530*/  @P5 STG.E.U8 desc[UR14][R32.64], R37 ;  /* 0x0000002520005986 */ /* 0x0003e2000c10110e */
[C---:B------:R-:W-:Y:S02]  /*c540*/  PRMT R35, R8.reuse, 0x7772, RZ ;  /* 0x0000777208237816 */ /* 0x040fe400000000ff */
[-C--:B------:R-:W-:Y:S02]  /*c550*/  LEA.HI.X.SX32 R7, R7, R93.reuse, 0x1, P6 ;  /* 0x0000005d07077211 */ /* 0x080fe400030f0eff */
[----:B------:R-:W-:Y:S02]  /*c560*/  IADD3 R4, P6, R5, R64, RZ ;  /* 0x0000004005047210 */ /* 0x000fe40007fde0ff */
[----:B------:R-:W-:Y:S01]  /*c570*/  ISETP.LT.AND P2, PT, R47, UR5, !P0 ;  /* 0x000000052f007c0c */ /* 0x000fe2000c741270 */
[----:B------:R-:W-:Y:S01]  /*c580*/  ULDC UR5, c[0x0][0x22c] ;  /* 0x00008b0000057ab9 */ /* 0x000fe20000000800 */
[----:B-1----:R-:W-:Y:S01]  /*c590*/  PRMT R37, R8, 0x7773, RZ ;  /* 0x0000777308257816 */ /* 0x002fe200000000ff */
[C---:B------:R-:W-:Y:S01]  /*c5a0*/  VIADD R8, R5.reuse, UR4 ;  /* 0x0000000405087c36 */ /* 0x040fe20008000000 */
[----:B------:R1:W-:Y:S01]  /*c5b0*/  @P4 STG.E.U8 desc[UR14][R2.64], R35 ;  /* 0x0000002302004986 */ /* 0x0003e2000c10110e */
[----:B------:R-:W-:-:S02]  /*c5c0*/  LEA.HI.X.SX32 R5, R5, R93, 0x1, P6 ;  /* 0x0000005d05057211 */ /* 0x000fc400030f0eff */
[----:B------:R-:W-:Y:S01]  /*c5d0*/  ISETP.LT.AND P3, PT, R48, UR5, !P0 ;  /* 0x0000000530007c0c */ /* 0x000fe2000c761270 */
[----:B------:R-:W-:Y:S02]  /*c5e0*/  ULDC UR5, c[0x0][0x22c] ;  /* 0x00008b0000057ab9 */ /* 0x000fe40000000800 */
[----:B------:R-:W-:Y:S01]  /*c5f0*/  ISETP.LT.AND P5, PT, R49, UR5, !P0 ;  /* 0x0000000531007c0c */ /* 0x000fe2000c7a1270 */
[----:B------:R-:W-:Y:S01]  /*c600*/  ULDC UR5, c[0x0][0x22c] ;  /* 0x00008b0000057ab9 */ /* 0x000fe20000000800 */
[----:B-1----:R-:W-:-:S04]  /*c610*/  IADD3 R2, P6, R8, R64, RZ ;  /* 0x0000004008027210 */ /* 0x002fc80007fde0ff */
[C---:B------:R-:W-:Y:S01]  /*c620*/  LEA.HI.X.SX32 R3, R8.reuse, R93, 0x1, P6 ;  /* 0x0000005d08037211 */ /* 0x040fe200030f0eff */
[----:B------:R-:W-:Y:S01]  /*c630*/  VIADD R8, R8, UR4 ;  /* 0x0000000408087c36 */ /* 0x000fe20008000000 */
[----:B------:R1:W-:Y:S01]  /*c640*/  @P2 STG.E.U8 desc[UR14][R6.64], R37 ;  /* 0x0000002506002986 */ /* 0x0003e2000c10110e */
[C---:B------:R-:W-:Y:S02]  /*c650*/  PRMT R35, R9.reuse, 0x7772, RZ ;  /* 0x0000777209237816 */ /* 0x040fe400000000ff */
[----:B------:R-:W-:Y:S01]  /*c660*/  PRMT R33, R9, 0x7773, RZ ;  /* 0x0000777309217816 */ /* 0x000fe200000000ff */
[----:B------:R-:W-:Y:S01]  /*c670*/  VIADD R9, R8, UR4 ;  /* 0x0000000408097c36 */ /* 0x000fe20008000000 */
[----:B------:R-:W-:Y:S01]  /*c680*/  ISETP.LT.AND P4, PT, R50, UR5, !P0 ;  /* 0x0000000532007c0c */ /* 0x000fe2000c781270 */
[----:B------:R-:W-:Y:S01]  /*c690*/  ULDC UR5, c[0x0][0x22c] ;  /* 0x00008b0000057ab9 */ /* 0x000fe20000000800 */
[----:B------:R2:W-:Y:S01]  /*c6a0*/  @P3 STG.E.U8 desc[UR14][R4.64], R35 ;  /* 0x0000002304003986 */ /* 0x0005e2000c10110e */
[----:B-1----:R-:W-:-:S02]  /*c6b0*/  IADD3 R6, P6, R8, R64, RZ ;  /* 0x0000004008067210 */ /* 0x002fc40007fde0ff */
[----:B------:R-:W-:Y:S01]  /*c6c0*/  ISETP.LT.AND P2, PT, R51, UR5, !P0 ;  /* 0x0000000533007c0c */ /* 0x000fe2000c741270 */
[----:B------:R-:W-:Y:S01]  /*c6d0*/  ULDC UR5, c[0x0][0x22c] ;  /* 0x00008b0000057ab9 */ /* 0x000fe20000000800 */
[-C--:B------:R-:W-:Y:S02]  /*c6e0*/  LEA.HI.X.SX32 R7, R8, R93.reuse, 0x1, P6 ;  /* 0x0000005d08077211 */ /* 0x080fe400030f0eff */
        /* <DEDUP_REMOVED lines=33> */
[----:B------:R-:W-:Y:S01]  /*c900*/  VIADD R9, R8, UR4 ;  /* 0x0000000408097c36 */ /* 0x000fe20008000000 */
[----:B------:R-:W-:Y:S01]  /*c910*/  ISETP.LT.AND P3, PT, R56, UR5, !P0 ;  /* 0x0000000538007c0c */ /* 0x000fe2000c761270 */
[----:B------:R-:W-:Y:S01]  /*c920*/  ULDC UR5, c[0x0][0x22c] ;  /* 0x00008b0000057ab9 */ /* 0x000fe20000000800 */
[----:B------:R-:W-:Y:S01]  /*c930*/  PRMT R37, R12, 0x7771, RZ ;  /* 0x000077710c257816 */ /* 0x000fe200000000ff */
[----:B------:R2:W-:Y:S01]  /*c940*/  @P4 STG.E.U8 desc[UR14][R6.64], R33 ;  /* 0x0000002106004986 */ /* 0x0005e2000c10110e */
[CC--:B-1----:R-:W-:Y:S02]  /*c950*/  IADD3 R4, P6, R8.reuse, R64.reuse, RZ ;  /* 0x0000004008047210 */ /* 0x0c2fe40007fde0ff */
[----:B------:R-:W-:Y:S01]  /*c960*/  ISETP.LT.AND P5, PT, R57, UR5, !P0 ;  /* 0x0000000539007c0c */ /* 0x000fe2000c7a1270 */
[----:B------:R-:W-:Y:S01]  /*c970*/  ULDC UR5, c[0x0][0x22c] ;  /* 0x00008b0000057ab9 */ /* 0x000fe20000000800 */
[----:B------:R-:W-:Y:S02]  /*c980*/  LEA.HI.X.SX32 R5, R8, R93, 0x1, P6 ;  /* 0x0000005d08057211 */ /* 0x000fe400030f0eff */
[C---:B------:R-:W-:Y:S01]  /*c990*/  IADD3 R8, P6, R9.reuse, R64, RZ ;  /* 0x0000004009087210 */ /* 0x040fe20007fde0ff */
[----:B--2---:R-:W-:Y:S01]  /*c9a0*/  VIADD R6, R9, UR4 ;  /* 0x0000000409067c36 */ /* 0x004fe20008000000 */
[----:B------:R1:W-:Y:S01]  /*c9b0*/  @P2 STG.E.U8 desc[UR14][R2.64], R37 ;  /* 0x0000002502002986 */ /* 0x0003e2000c10110e */
[----:B------:R-:W-:-:S02]  /*c9c0*/  PRMT R35, R13, 0x7770, RZ ;  /* 0x000077700d237816 */ /* 0x000fc400000000ff */
[----:B------:R-:W-:Y:S01]  /*c9d0*/  LEA.HI.X.SX32 R9, R9, R93, 0x1, P6 ;  /* 0x0000005d09097211 */ /* 0x000fe200030f0eff */
[----:B------:R-:W-:Y:S01]  /*c9e0*/  VIADD R7, R6, UR4 ;  /* 0x0000000406077c36 */ /* 0x000fe20008000000 */
[----:B------:R-:W-:Y:S01]  /*c9f0*/  ISETP.LT.AND P4, PT, R58, UR5, !P0 ;  /* 0x000000053a007c0c */ /* 0x000fe2000c781270 */
[----:B------:R2:W-:Y:S01]  /*ca00*/  @P3 STG.E.U8 desc[UR14][R4.64], R35 ;  /* 0x0000002304003986 */ /* 0x0005e2000c10110e */
[----:B------:R-:W-:Y:S01]  /*ca10*/  PRMT R33, R13, 0x7771, RZ ;  /* 0x000077710d217816 */ /* 0x000fe200000000ff */
[----:B------:R-:W-:Y:S01]  /*ca20*/  ULDC UR5, c[0x0][0x22c] ;  /* 0x00008b0000057ab9 */ /* 0x000fe20000000800 */
[----:B------:R-:W-:Y:S01]  /*ca30*/  PRMT R11, R14, 0x7770, RZ ;  /* 0x000077700e0b7816 */ /* 0x000fe200000000ff */
[----:B------:R-:W0:Y:S01]  /*ca40*/  LDS.128 R36, [R38] ;  /* 0x0000000026247984 */ /* 0x000e220000000c00 */
[----:B-1----:R-:W-:-:S04]  /*ca50*/  IADD3 R2, P6, R6, R64, RZ ;  /* 0x0000004006027210 */ /* 0x002fc80007fde0ff */
[-C--:B------:R-:W-:Y:S02]  /*ca60*/  LEA.HI.X.SX32 R3, R6, R93.reuse, 0x1, P6 ;  /* 0x0000005d06037211 */ /* 0x080fe400030f0eff */
[CC--:B------:R-:W-:Y:S01]  /*ca70*/  IADD3 R6, P6, R7.reuse, R64.reuse, RZ ;  /* 0x0000004007067210 */ /* 0x0c0fe20007fde0ff */
[C---:B--2---:R-:W-:Y:S01]  /*ca80*/  VIADD R5, R7.reuse, UR4 ;  /* 0x0000000407057c36 */ /* 0x044fe20008000000 */
[----:B------:R1:W-:Y:S02]  /*ca90*/  @P5 STG.E.U8 desc[UR14][R8.64], R33 ;  /* 0x0000002108005986 */ /* 0x0003e4000c10110e */
[-C--:B------:R-:W-:Y:S02]  /*caa0*/  LEA.HI.X.SX32 R7, R7, R93.reuse, 0x1, P6 ;  /* 0x0000005d07077211 */ /* 0x080fe400030f0eff */
[----:B------:R-:W-:Y:S02]  /*cab0*/  IADD3 R4, P6, R5, R64, RZ ;  /* 0x0000004005047210 */ /* 0x000fe40007fde0ff */
[----:B------:R-:W-:Y:S01]  /*cac0*/  ISETP.LT.AND P2, PT, R59, UR5, !P0 ;  /* 0x000000053b007c0c */ /* 0x000fe2000c741270 */
[----:B------:R-:W-:Y:S01]  /*cad0*/  ULDC UR5, c[0x0][0x22c] ;  /* 0x00008b0000057ab9 */ /* 0x000fe20000000800 */
[----:B------:R2:W-:Y:S01]  /*cae0*/  @P4 STG.E.U8 desc[UR14][R2.64], R11 ;  /* 0x0000000b02004986 */ /* 0x0005e2000c10110e */
[C---:B-1----:R-:W-:Y:S01]  /*caf0*/  VIADD R8, R5.reuse, UR4 ;  /* 0x0000000405087c36 */ /* 0x042fe20008000000 */
[----:B------:R-:W-:-:S02]  /*cb00*/  LEA.HI.X.SX32 R5, R5, R93, 0x1, P6 ;  /* 0x0000005d05057211 */ /* 0x000fc400030f0eff */
[----:B------:R-:W-:Y:S01]  /*cb10*/  ISETP.LT.AND P3, PT, R60, UR5, !P0 ;  /* 0x000000053c007c0c */ /* 0x000fe2000c761270 */
[----:B------:R-:W-:Y:S01]  /*cb20*/  ULDC UR5, c[0x0][0x22c] ;  /* 0x00008b0000057ab9 */ /* 0x000fe20000000800 */
[----:B--2---:R-:W-:Y:S02]  /*cb30*/  IADD3 R2, P6, R8, R64, RZ ;  /* 0x0000004008027210 */ /* 0x004fe40007fde0ff */
[----:B------:R-:W-:Y:S02]  /*cb40*/  PRMT R9, R14, 0x7771, RZ ;  /* 0x000077710e097816 */ /* 0x000fe400000000ff */
[C---:B------:R-:W-:Y:S01]  /*cb50*/  LEA.HI.X.SX32 R3, R8.reuse, R93, 0x1, P6 ;  /* 0x0000005d08037211 */ /* 0x040fe200030f0eff */
[----:B------:R-:W-:Y:S01]  /*cb60*/  VIADD R8, R8, UR4 ;  /* 0x0000000408087c36 */ /* 0x000fe20008000000 */
[----:B------:R-:W-:Y:S01]  /*cb70*/  ISETP.LT.AND P5, PT, R61, UR5, !P0 ;  /* 0x000000053d007c0c */ /* 0x000fe2000c7a1270 */
[----:B------:R-:W-:Y:S01]  /*cb80*/  ULDC UR5, c[0x0][0x22c] ;  /* 0x00008b0000057ab9 */ /* 0x000fe20000000800 */
[----:B------:R1:W-:Y:S01]  /*cb90*/  @P2 STG.E.U8 desc[UR14][R6.64], R9 ;  /* 0x0000000906002986 */ /* 0x0003e2000c10110e */
[----:B------:R-:W-:-:S02]  /*cba0*/  PRMT R33, R15, 0x7770, RZ ;  /* 0x000077700f217816 */ /* 0x000fc400000000ff */
[----:B------:R-:W-:Y:S01]  /*cbb0*/  ISETP.LT.AND P4, PT, R62, UR5, !P0 ;  /* 0x000000053e007c0c */ /* 0x000fe2000c781270 */
[----:B------:R-:W-:Y:S01]  /*cbc0*/  ULDC UR5, c[0x0][0x22c] ;  /* 0x00008b0000057ab9 */ /* 0x000fe20000000800 */
[----:B------:R-:W-:Y:S01]  /*cbd0*/  PRMT R11, R15, 0x7771, RZ ;  /* 0x000077710f0b7816 */ /* 0x000fe200000000ff */
[----:B------:R2:W-:Y:S01]  /*cbe0*/  @P3 STG.E.U8 desc[UR14][R4.64], R33 ;  /* 0x0000002104003986 */ /* 0x0005e2000c10110e */
[CC--:B-1----:R-:W-:Y:S01]  /*cbf0*/  IADD3 R6, P6, R8.reuse, R64.reuse, RZ ;  /* 0x0000004008067210 */ /* 0x0c2fe20007fde0ff */
[C---:B------:R-:W-:Y:S01]  /*cc00*/  VIADD R9, R8.reuse, UR4 ;  /* 0x0000000408097c36 */ /* 0x040fe20008000000 */
        /* <DEDUP_REMOVED lines=20> */
[C---:B------:R-:W-:Y:S02]  /*cd50*/  IADD3 R6, P6, R7.reuse, R64, RZ ;  /* 0x0000004007067210 */ /* 0x040fe40007fde0ff */
        /* <DEDUP_REMOVED lines=8> */
[----:B-1----:R-:W-:Y:S02]  /*cde0*/  IADD3 R2, P6, R8, R64, RZ ;  /* 0x0000004008027210 */ /* 0x002fe40007fde0ff */
        /* <DEDUP_REMOVED lines=10> */
[CC--:B-1----:R-:W-:Y:S01]  /*ce90*/  IADD3 R4, P6, R8.reuse, R64.reuse, RZ ;  /* 0x0000004008047210 */ /* 0x0c2fe20007fde0ff */
[----:B------:R-:W-:Y:S01]  /*cea0*/  VIADD R9, R8, UR4 ;  /* 0x0000000408097c36 */ /* 0x000fe20008000000 */
[----:B------:R-:W-:Y:S01]  /*ceb0*/  ISETP.LT.AND P5, PT, R70, UR5, !P0 ;  /* 0x0000000546007c0c */ /* 0x000fe2000c7a1270 */
[----:B------:R-:W-:Y:S01]  /*cec0*/  ULDC UR5, c[0x0][0x22c] ;  /* 0x00008b0000057ab9 */ /* 0x000fe20000000800 */
[-C--:B------:R-:W-:Y:S02]  /*ced0*/  LEA.HI.X.SX32 R5, R8, R93.reuse, 0x1, P6 ;  /* 0x0000005d08057211 */ /* 0x080fe400030f0eff */
[C---:B------:R-:W-:Y:S01]  /*cee0*/  IADD3 R8, P6, R9.reuse, R64, RZ ;  /* 0x0000004009087210 */ /* 0x040fe20007fde0ff */
[----:B--2---:R-:W-:Y:S01]  /*cef0*/  VIADD R6, R9, UR4 ;  /* 0x0000000409067c36 */ /* 0x004fe20008000000 */
[C---:B------:R-:W-:Y:S01]  /*cf00*/  PRMT R11, R15.reuse, 0x7773, RZ ;  /* 0x000077730f0b7816 */ /* 0x040fe200000000ff */
[----:B------:R1:W-:Y:S01]  /*cf10*/  @P2 STG.E.U8 desc[UR14][R2.64], R13 ;  /* 0x0000000d02002986 */ /* 0x0003e2000c10110e */
[----:B------:R-:W-:Y:S01]  /*cf20*/  PRMT R15, R15, 0x7772, RZ ;  /* 0x000077720f0f7816 */ /* 0x000fe200000000ff */
[----:B------:R-:W-:Y:S01]  /*cf30*/  VIADD R7, R6, UR4 ;  /* 0x0000000406077c36 */ /* 0x000fe20008000000 */
[----:B------:R-:W-:-:S02]  /*cf40*/  LEA.HI.X.SX32 R9, R9, R93, 0x1, P6 ;  /* 0x0000005d09097211 */ /* 0x000fc400030f0eff */
[----:B------:R-:W-:Y:S01]  /*cf50*/  ISETP.LT.AND P4, PT, R71, UR5, !P0 ;  /* 0x0000000547007c0c */ /* 0x000fe2000c781270 */
[----:B------:R2:W-:Y:S01]  /*cf60*/  @P3 STG.E.U8 desc[UR14][R4.64], R15 ;  /* 0x0000000f04003986 */ /* 0x0005e2000c10110e */
[----:B------:R-:W-:Y:S01]  /*cf70*/  ULDC UR5, c[0x0][0x22c] ;  /* 0x00008b0000057ab9 */ /* 0x000fe20000000800 */
[----:B-1----:R-:W-:-:S04]  /*cf80*/  IADD3 R2, P6, R6, R64, RZ ;  /* 0x0000004006027210 */ /* 0x002fc80007fde0ff */
[-C--:B------:R-:W-:Y:S02]  /*cf90*/  LEA.HI.X.SX32 R3, R6, R93.reuse, 0x1, P6 ;  /* 0x0000005d06037211 */ /* 0x080fe400030f0eff */
[CC--:B------:R-:W-:Y:S01]  /*cfa0*/  IADD3 R6, P6, R7.reuse, R64.reuse, RZ ;  /* 0x0000004007067210 */ /* 0x0c0fe20007fde0ff */
[C---:B--2---:R-:W-:Y:S01]  /*cfb0*/  VIADD R5, R7.reuse, UR4 ;  /* 0x0000000407057c36 */ /* 0x044fe20008000000 */
[----:B------:R1:W-:Y:S01]  /*cfc0*/  @P5 STG.E.U8 desc[UR14][R8.64], R11 ;  /* 0x0000000b08005986 */ /* 0x0003e2000c10110e */
[----:B---3--:R-:W-:Y:S02]  /*cfd0*/  PRMT R13, R16, 0x7770, RZ ;  /* 0x00007770100d7816 */ /* 0x008fe400000000ff */
        /* <DEDUP_REMOVED lines=73> */
[C---:B------:R-:W-:Y:S01]  /*d470*/  VIADD R7, R6.reuse, UR4 ;  /* 0x0000000406077c36 */ /* 0x040fe20008000000 */
        /* <DEDUP_REMOVED lines=82> */
[-C--:B------:R-:W-:Y:S01]  /*d9a0*/  LEA.HI.X.SX32 R9, R9, R93.reuse, 0x1, P6 ;  /* 0x0000005d09097211 */ /* 0x080fe200030f0eff */
[C---:B------:R-:W-:Y:S01]  /*d9b0*/  VIADD R7, R6.reuse, UR4 ;  /* 0x0000000406077c36 */ /* 0x040fe20008000000 */
[----:B------:R-:W-:Y:S01]  /*d9c0*/  ISETP.LT.AND P4, PT, R99, UR5, !P0 ;  /* 0x0000000563007c0c */ /* 0x000fe2000c781270 */
[----:B------:R-:W-:Y:S01]  /*d9d0*/  ULDC UR5, c[0x0][0x22c] ;  /* 0x00008b0000057ab9 */ /* 0x000fe20000000800 */
[----:B------:R-:W-:Y:S01]  /*d9e0*/  PRMT R13, R23, 0x7771, RZ ;  /* 0x00007771170d7816 */ /* 0x000fe200000000ff */
[----:B------:R2:W-:Y:S01]  /*d9f0*/  @P3 STG.E.U8 desc[UR14][R4.64], R15 ;  /* 0x0000000f04003986 */ /* 0x0005e2000c10110e */
[----:B-1----:R-:W-:Y:S02]  /*da00*/  IADD3 R2, P6, R6, R64, RZ ;  /* 0x0000004006027210 */ /* 0x002fe40007fde0ff */
[----:B------:R-:W-:Y:S01]  /*da10*/  ISETP.LT.AND P2, PT, R100, UR5, !P0 ;  /* 0x0000000564007c0c */ /* 0x000fe2000c741270 */
[----:B------:R-:W-:Y:S01]  /*da20*/  ULDC UR5, c[0x0][0x22c] ;  /* 0x00008b0000057ab9 */ /* 0x000fe20000000800 */
[----:B------:R-:W-:-:S02]  /*da30*/  LEA.HI.X.SX32 R3, R6, R93, 0x1, P6 ;  /* 0x0000005d06037211 */ /* 0x000fc400030f0eff */
[CC--:B------:R-:W-:Y:S01]  /*da40*/  IADD3 R6, P6, R7.reuse, R64.reuse, RZ ;  /* 0x0000004007067210 */ /* 0x0c0fe20007fde0ff */
[----:B--2---:R-:W-:Y:S01]  /*da50*/  VIADD R5, R7, UR4 ;  /* 0x0000000407057c36 */ /* 0x004fe20008000000 */
[----:B------:R-:W-:Y:S01]  /*da60*/  ISETP.LT.AND P3, PT, R103, UR5, !P0 ;  /* 0x0000000567007c0c */ /* 0x000fe2000c761270 */
[----:B------:R1:W-:Y:S01]  /*da70*/  @P5 STG.E.U8 desc[UR14][R8.64], R13 ;  /* 0x0000000d08005986 */ /* 0x0003e2000c10110e */
[----:B------:R-:W-:Y:S01]  /*da80*/  ULDC UR5, c[0x0][0x22c] ;  /* 0x00008b0000057ab9 */ /* 0x000fe20000000800 */
[----:B------:R-:W-:Y:S02]  /*da90*/  PRMT R11, R20, 0x7772, RZ ;  /* 0x00007772140b7816 */ /* 0x000fe400000000ff */
[-C--:B------:R-:W-:Y:S02]  /*daa0*/  LEA.HI.X.SX32 R7, R7, R93.reuse, 0x1, P6 ;  /* 0x0000005d07077211 */ /* 0x080fe400030f0eff */
[C---:B------:R-:W-:Y:S02]  /*dab0*/  IADD3 R4, P6, R5.reuse, R64, RZ ;  /* 0x0000004005047210 */ /* 0x040fe40007fde0ff */
[----:B------:R-:W-:Y:S01]  /*dac0*/  ISETP.LT.AND P5, PT, R104, UR5, !P0 ;  /* 0x0000000568007c0c */ /* 0x000fe2000c7a1270 */
[C---:B-1----:R-:W-:Y:S01]  /*dad0*/  VIADD R8, R5.reuse, UR4 ;  /* 0x0000000405087c36 */ /* 0x042fe20008000000 */
[----:B------:R1:W-:Y:S01]  /*dae0*/  @P4 STG.E.U8 desc[UR14][R2.64], R11 ;  /* 0x0000000b02004986 */ /* 0x0003e2000c10110e */
[----:B------:R-:W-:Y:S01]  /*daf0*/  LEA.HI.X.SX32 R5, R5, R93, 0x1, P6 ;  /* 0x0000005d05057211 */ /* 0x000fe200030f0eff */
[----:B------:R-:W-:Y:S01]  /*db00*/  ULDC UR5, c[0x0][0x22c] ;  /* 0x00008b0000057ab9 */ /* 0x000fe20000000800 */
[----:B------:R-:W-:-:S02]  /*db10*/  PRMT R9, R20, 0x7773, RZ ;  /* 0x0000777314097816 */ /* 0x000fc400000000ff */
[----:B------:R-:W-:Y:S01]  /*db20*/  ISETP.LT.AND P4, PT, R105, UR5, !P0 ;  /* 0x0000000569007c0c */ /* 0x000fe2000c781270 */
[----:B------:R-:W-:Y:S01]  /*db30*/  ULDC UR5, c[0x0][0x22c] ;  /* 0x00008b0000057ab9 */ /* 0x000fe20000000800 */
[CC--:B-1----:R-:W-:Y:S02]  /*db40*/  IADD3 R2, P6, R8.reuse, R64.reuse, RZ ;  /* 0x0000004008027210 */ /* 0x0c2fe40007fde0ff */
[C---:B------:R-:W-:Y:S02]  /*db50*/  PRMT R11, R21.reuse, 0x7772, RZ ;  /* 0x00007772150b7816 */ /* 0x040fe400000000ff */
[----:B------:R-:W-:Y:S02]  /*db60*/  PRMT R21, R21, 0x7773, RZ ;  /* 0x0000777315157816 */ /* 0x000fe400000000ff */
[C---:B------:R-:W-:Y:S01]  /*db70*/  LEA.HI.X.SX32 R3, R8.reuse, R93, 0x1, P6 ;  /* 0x0000005d08037211 */ /* 0x040fe200030f0eff */
[----:B------:R-:W-:Y:S01]  /*db80*/  VIADD R8, R8, UR4 ;  /* 0x0000000408087c36 */ /* 0x000fe20008000000 */
[----:B------:R1:W-:Y:S04]  /*db90*/  @P2 STG.E.U8 desc[UR14][R6.64], R9 ;  /* 0x0000000906002986 */ /* 0x0003e8000c10110e */
[----:B------:R2:W-:Y:S04]  /*dba0*/  @P3 STG.E.U8 desc[UR14][R4.64], R11 ;  /* 0x0000000b04003986 */ /* 0x0005e8000c10110e */
[----:B------:R3:W-:Y:S01]  /*dbb0*/  @P5 STG.E.U8 desc[UR14][R2.64], R21 ;  /* 0x0000001502005986 */ /* 0x0007e2000c10110e */
[----:B------:R-:W-:Y:S01]  /*dbc0*/  ISETP.LT.AND P2, PT, R106, UR5, !P0 ;  /* 0x000000056a007c0c */ /* 0x000fe2000c741270 */
[----:B------:R-:W-:Y:S01]  /*dbd0*/  ULDC UR5, c[0x0][0x22c] ;  /* 0x00008b0000057ab9 */ /* 0x000fe20000000800 */
[C---:B-1----:R-:W-:Y:S01]  /*dbe0*/  IADD3 R6, P5, R8.reuse, R64, RZ ;  /* 0x0000004008067210 */ /* 0x042fe20007fbe0ff */
[----:B------:R-:W-:Y:S01]  /*dbf0*/  VIADD R9, R8, UR4 ;  /* 0x0000000408097c36 */ /* 0x000fe20008000000 */
[----:B------:R-:W-:-:S02]  /*dc00*/  PRMT R15, R22, 0x7772, RZ ;  /* 0x00007772160f7816 */ /* 0x000fc400000000ff */
[-C--:B------:R-:W-:Y:S01]  /*dc10*/  LEA.HI.X.SX32 R7, R8, R93.reuse, 0x1, P5 ;  /* 0x0000005d08077211 */ /* 0x080fe200028f0eff */
[----:B--2---:R-:W-:Y:S01]  /*dc20*/  VIADD R4, R9, UR4 ;  /* 0x0000000409047c36 */ /* 0x004fe20008000000 */
[----:B------:R-:W-:Y:S01]  /*dc30*/  ISETP.LT.AND P3, PT, R107, UR5, !P0 ;  /* 0x000000056b007c0c */ /* 0x000fe2000c761270 */
[----:B------:R-:W-:Y:S01]  /*dc40*/  ULDC UR5, c[0x0][0x22c] ;  /* 0x00008b0000057ab9 */ /* 0x000fe20000000800 */
[CC--:B------:R-:W-:Y:S01]  /*dc50*/  IADD3 R8, P5, R9.reuse, R64.reuse, RZ ;  /* 0x0000004009087210 */ /* 0x0c0fe20007fbe0ff */
[----:B------:R1:W-:Y:S01]  /*dc60*/  @P4 STG.E.U8 desc[UR14][R6.64], R15 ;  /* 0x0000000f06004986 */ /* 0x0003e2000c10110e */
[----:B---3--:R-:W-:Y:S02]  /*dc70*/  IADD3 R2, P4, R4, R64, RZ ;  /* 0x0000004004027210 */ /* 0x008fe40007f9e0ff */
[----:B------:R-:W-:Y:S02]  /*dc80*/  PRMT R13, R22, 0x7773, RZ ;  /* 0x00007773160d7816 */ /* 0x000fe400000000ff */
[-C--:B------:R-:W-:Y:S01]  /*dc90*/  LEA.HI.X.SX32 R9, R9, R93.reuse, 0x1, P5 ;  /* 0x0000005d09097211 */ /* 0x080fe200028f0eff */
[C---:B------:R-:W-:Y:S01]  /*dca0*/  VIADD R5, R4.reuse, UR4 ;  /* 0x0000000404057c36 */ /* 0x040fe20008000000 */
[----:B------:R-:W-:Y:S01]  /*dcb0*/  LEA.HI.X.SX32 R3, R4, R93, 0x1, P4 ;  /* 0x0000005d04037211 */ /* 0x000fe200020f0eff */
[----:B------:R-:W-:Y:S01]  /*dcc0*/  ULDC UR4, c[0x0][0x248] ;  /* 0x0000920000047ab9 */ /* 0x000fe20000000800 */
[----:B------:R-:W-:-:S02]  /*dcd0*/  PRMT R11, R23, 0x7772, RZ ;  /* 0x00007772170b7816 */ /* 0x000fc400000000ff */
[----:B------:R-:W-:Y:S01]  /*dce0*/  ISETP.LT.AND P6, PT, R108, UR5, !P0 ;  /* 0x000000056c007c0c */ /* 0x000fe2000c7c1270 */
[----:B------:R2:W-:Y:S01]  /*dcf0*/  @P2 STG.E.U8 desc[UR14][R8.64], R13 ;  /* 0x0000000d08002986 */ /* 0x0005e2000c10110e */
[----:B------:R-:W-:Y:S01]  /*dd00*/  ULDC UR5, c[0x0][0x22c] ;  /* 0x00008b0000057ab9 */ /* 0x000fe20000000800 */
[C---:B-1----:R-:W-:Y:S02]  /*dd10*/  VIADD R7, R5.reuse, UR4 ;  /* 0x0000000405077c36 */ /* 0x042fe40008000000 */
[----:B------:R1:W-:Y:S01]  /*dd20*/  @P3 STG.E.U8 desc[UR14][R2.64], R11 ;  /* 0x0000000b02003986 */ /* 0x0003e2000c10110e */
[----:B------:R-:W-:Y:S01]  /*dd30*/  IADD3 R4, P3, R5, R64, RZ ;  /* 0x0000004005047210 */ /* 0x000fe20007f7e0ff */
[----:B------:R-:W-:Y:S01]  /*dd40*/  ULDC UR4, c[0x0][0x248] ;  /* 0x0000920000047ab9 */ /* 0x000fe20000000800 */
[----:B------:R-:W-:Y:S01]  /*dd50*/  ISETP.LT.AND P5, PT, R111, UR5, !P0 ;  /* 0x000000056f007c0c */ /* 0x000fe2000c7a1270 */
[----:B------:R-:W-:Y:S01]  /*dd60*/  ULDC UR5, c[0x0][0x22c] ;  /* 0x00008b0000057ab9 */ /* 0x000fe20000000800 */
[----:B------:R-:W-:-:S02]  /*dd70*/  PRMT R23, R23, 0x7773, RZ ;  /* 0x0000777317177816 */ /* 0x000fc400000000ff */
[-C--:B------:R-:W-:Y:S01]  /*dd80*/  LEA.HI.X.SX32 R5, R5, R93.reuse, 0x1, P3 ;  /* 0x0000005d05057211 */ /* 0x080fe200018f0eff */
[C---:B--2---:R-:W-:Y:S01]  /*dd90*/  VIADD R8, R7.reuse, UR4 ;  /* 0x0000000407087c36 */ /* 0x044fe20008000000 */
[----:B------:R-:W-:Y:S01]  /*dda0*/  ISETP.LT.AND P4, PT, R112, UR5, !P0 ;  /* 0x0000000570007c0c */ /* 0x000fe2000c781270 */
[----:B------:R-:W-:Y:S01]  /*ddb0*/  ULDC UR4, c[0x0][0x248] ;  /* 0x0000920000047ab9 */ /* 0x000fe20000000800 */
[CC--:B------:R-:W-:Y:S01]  /*ddc0*/  IADD3 R6, P3, R7.reuse, R64.reuse, RZ ;  /* 0x0000004007067210 */ /* 0x0c0fe20007f7e0ff */
[----:B------:R2:W-:Y:S01]  /*ddd0*/  @P6 STG.E.U8 desc[UR14][R4.64], R23 ;  /* 0x0000001704006986 */ /* 0x0005e2000c10110e */
[----:B-1----:R-:W-:Y:S01]  /*dde0*/  IADD3 R2, P6, R8, R64, RZ ;  /* 0x0000004008027210 */ /* 0x002fe20007fde0ff */
[----:B------:R-:W-:Y:S01]  /*ddf0*/  ULDC UR5, c[0x0][0x22c] ;  /* 0x00008b0000057ab9 */ /* 0x000fe20000000800 */
[----:B----4-:R-:W-:Y:S02]  /*de00*/  PRMT R9, R24, 0x7770, RZ ;  /* 0x0000777018097816 */ /* 0x010fe400000000ff */
[----:B------:R-:W-:-:S02]  /*de10*/  LEA.HI.X.SX32 R7, R7, R93, 0x1, P3 ;  /* 0x0000005d07077211 */ /* 0x000fc400018f0eff */
[C---:B------:R-:W-:Y:S01]  /*de20*/  LEA.HI.X.SX32 R3, R8.reuse, R93, 0x1, P6 ;  /* 0x0000005d08037211 */ /* 0x040fe200030f0eff */
[----:B------:R-:W-:Y:S01]  /*de30*/  VIADD R8, R8, UR4 ;  /* 0x0000000408087c36 */ /* 0x000fe20008000000 */
[----:B------:R-:W-:Y:S02]  /*de40*/  PRMT R13, R24, 0x7771, RZ ;  /* 0x00007771180d7816 */ /* 0x000fe400000000ff */
[----:B------:R-:W-:Y:S01]  /*de50*/  ISETP.LT.AND P2, PT, R113, UR6, !P0 ;  /* 0x0000000671007c0c */ /* 0x000fe2000c741270 */
[----:B------:R1:W-:Y:S01]  /*de60*/  @P5 STG.E.U8 desc[UR14][R6.64], R9 ;  /* 0x0000000906005986 */ /* 0x0003e2000c10110e */
[----:B------:R-:W-:Y:S01]  /*de70*/  ULDC UR4, c[0x0][0x248] ;  /* 0x0000920000047ab9 */ /* 0x000fe20000000800 */
[----:B------:R-:W-:Y:S01]  /*de80*/  ISETP.LT.AND P3, PT, R114, UR5, !P0 ;  /* 0x0000000572007c0c */ /* 0x000fe2000c761270 */
[----:B------:R-:W-:Y:S01]  /*de90*/  ULDC UR5, c[0x0][0x22c] ;  /* 0x00008b0000057ab9 */ /* 0x000fe20000000800 */
[----:B------:R3:W-:Y:S01]  /*dea0*/  @P4 STG.E.U8 desc[UR14][R2.64], R13 ;  /* 0x0000000d02004986 */ /* 0x0007e2000c10110e */
[----:B--2---:R-:W-:Y:S01]  /*deb0*/  IADD3 R4, P4, R8, R64, RZ ;  /* 0x0000004008047210 */ /* 0x004fe20007f9e0ff */
[----:B------:R-:W-:Y:S01]  /*dec0*/  ULDC UR6, c[0x0][0x22c] ;  /* 0x00008b0000067ab9 */ /* 0x000fe20000000800 */
[----:B------:R-:W-:-:S02]  /*ded0*/  PRMT R11, R25, 0x7770, RZ ;  /* 0x00007770190b7816 */ /* 0x000fc400000000ff */
[C---:B------:R-:W-:Y:S01]  /*dee0*/  LEA.HI.X.SX32 R5, R8.reuse, R93, 0x1, P4 ;  /* 0x0000005d08057211 */ /* 0x040fe200020f0eff */
[----:B-1----:R-:W-:Y:S01]  /*def0*/  VIADD R9, R8, UR4 ;  /* 0x0000000408097c36 */ /* 0x002fe20008000000 */
[----:B------:R-:W-:-:S03]  /*df00*/  ULDC UR4, c[0x0][0x22c] ;  /* 0x00008b0000047ab9 */ /* 0x000fc60000000800 */
[----:B------:R1:W-:Y:S01]  /*df10*/  @P2 STG.E.U8 desc[UR14][R4.64], R11 ;  /* 0x0000000b04002986 */ /* 0x0003e2000c10110e */
[----:B------:R-:W-:Y:S01]  /*df20*/  ISETP.LT.AND P2, PT, R119, UR4, !P0 ;  /* 0x0000000477007c0c */ /* 0x000fe2000c741270 */
[----:B------:R-:W-:Y:S01]  /*df30*/  ULDC UR4, c[0x0][0x248] ;  /* 0x0000920000047ab9 */ /* 0x000fe20000000800 */
[-C--:B------:R-:W-:Y:S02]  /*df40*/  IADD3 R6, P4, R9, R64.reuse, RZ ;  /* 0x0000004009067210 */ /* 0x080fe40007f9e0ff */
[----:B---3--:R-:W-:Y:S02]  /*df50*/  PRMT R13, R25, 0x7771, RZ ;  /* 0x00007771190d7816 */ /* 0x008fe400000000ff */
[C---:B------:R-:W-:Y:S01]  /*df60*/  LEA.HI.X.SX32 R7, R9.reuse, R93, 0x1, P4 ;  /* 0x0000005d09077211 */ /* 0x040fe200020f0eff */
[----:B------:R-:W-:Y:S01]  /*df70*/  VIADD R9, R9, UR4 ;  /* 0x0000000409097c36 */ /* 0x000fe20008000000 */
[----:B------:R-:W-:Y:S01]  /*df80*/  ISETP.LT.AND P6, PT, R115, UR5, !P0 ;  /* 0x0000000573007c0c */ /* 0x000fe2000c7c1270 */
[----:B------:R-:W-:Y:S01]  /*df90*/  ULDC UR4, c[0x0][0x248] ;  /* 0x0000920000047ab9 */ /* 0x000fe20000000800 */
[----:B------:R-:W-:Y:S01]  /*dfa0*/  ULDC UR5, c[0x0][0x22c] ;  /* 0x00008b0000057ab9 */ /* 0x000fe20000000800 */
[----:B------:R2:W-:Y:S01]  /*dfb0*/  @P3 STG.E.U8 desc[UR14][R6.64], R13 ;  /* 0x0000000d06003986 */ /* 0x0005e2000c10110e */
[C---:B------:R-:W-:Y:S01]  /*dfc0*/  IADD3 R2, P3, R9.reuse, R64, RZ ;  /* 0x0000004009027210 */ /* 0x040fe20007f7e0ff */
[----:B-1----:R-:W-:Y:S01]  /*dfd0*/  VIADD R5, R9, UR4 ;  /* 0x0000000409057c36 */ /* 0x002fe20008000000 */
[----:B------:R-:W-:Y:S01]  /*dfe0*/  ULDC UR4, c[0x0][0x248] ;  /* 0x0000920000047ab9 */ /* 0x000fe20000000800 */
[----:B------:R-:W-:-:S02]  /*dff0*/  PRMT R11, R26, 0x7770, RZ ;  /* 0x000077701a0b7816 */ /* 0x000fc400000000ff */
[-C--:B------:R-:W-:Y:S01]  /*e000*/  LEA.HI.X.SX32 R3, R9, R93.reuse, 0x1, P3 ;  /* 0x0000005d09037211 */ /* 0x080fe200018f0eff */
[C---:B------:R-:W-:Y:S01]  /*e010*/  VIADD R8, R5.reuse, UR4 ;  /* 0x0000000405087c36 */ /* 0x040fe20008000000 */
[----:B------:R-:W-:Y:S01]  /*e020*/  ISETP.LT.AND P5, PT, R116, UR5, !P0 ;  /* 0x0000000574007c0c */ /* 0x000fe2000c7a1270 */
[----:B------:R-:W-:Y:S01]  /*e030*/  ULDC UR4, c[0x0][0x248] ;  /* 0x0000920000047ab9 */ /* 0x000fe20000000800 */
[CC--:B------:R-:W-:Y:S01]  /*e040*/  IADD3 R4, P3, R5.reuse, R64.reuse, RZ ;  /* 0x0000004005047210 */ /* 0x0c0fe20007f7e0ff */
[----:B------:R1:W-:Y:S01]  /*e050*/  @P6 STG.E.U8 desc[UR14][R2.64], R11 ;  /* 0x0000000b02006986 */ /* 0x0003e2000c10110e */
[----:B--2---:R-:W-:Y:S01]  /*e060*/  IADD3 R6, P6, R8, R64, RZ ;  /* 0x0000004008067210 */ /* 0x004fe20007fde0ff */
[----:B------:R-:W-:Y:S01]  /*e070*/  ULDC UR5, c[0x0][0x22c] ;  /* 0x00008b0000057ab9 */ /* 0x000fe20000000800 */
[----:B------:R-:W-:Y:S02]  /*e080*/  PRMT R9, R26, 0x7771, RZ ;  /* 0x000077711a097816 */ /* 0x000fe400000000ff */
[----:B------:R-:W-:-:S02]  /*e090*/  LEA.HI.X.SX32 R5, R5, R93, 0x1, P3 ;  /* 0x0000005d05057211 */ /* 0x000fc400018f0eff */
[C---:B------:R-:W-:Y:S01]  /*e0a0*/  LEA.HI.X.SX32 R7, R8.reuse, R93, 0x1, P6 ;  /* 0x0000005d08077211 */ /* 0x040fe200030f0eff */
[----:B------:R-:W-:Y:S01]  /*e0b0*/  VIADD R8, R8, UR4 ;  /* 0x0000000408087c36 */ /* 0x000fe20008000000 */
[----:B------:R-:W-:Y:S02]  /*e0c0*/  PRMT R13, R27, 0x7770, RZ ;  /* 0x000077701b0d7816 */ /* 0x000fe400000000ff */
[----:B------:R-:W-:Y:S01]  /*e0d0*/  ISETP.LT.AND P4, PT, R121, UR5, !P0 ;  /* 0x0000000579007c0c */ /* 0x000fe2000c781270 */
[----:B------:R2:W-:Y:S01]  /*e0e0*/  @P5 STG.E.U8 desc[UR14][R4.64], R9 ;  /* 0x0000000904005986 */ /* 0x0005e2000c10110e */
[----:B------:R-:W-:Y:S01]  /*e0f0*/  ULDC UR4, c[0x0][0x248] ;  /* 0x0000920000047ab9 */ /* 0x000fe20000000800 */
[----:B------:R-:W-:Y:S02]  /*e100*/  ULDC UR5, c[0x0][0x22c] ;  /* 0x00008b0000057ab9 */ /* 0x000fe40000000800 */
[----:B------:R3:W-:Y:S01]  /*e110*/  @P2 STG.E.U8 desc[UR14][R6.64], R13 ;  /* 0x0000000d06002986 */ /* 0x0007e2000c10110e */
[----:B-1----:R-:W-:-:S02]  /*e120*/  IADD3 R2, P2, R8, R64, RZ ;  /* 0x0000004008027210 */ /* 0x002fc40007f5e0ff */
[----:B------:R-:W-:Y:S01]  /*e130*/  ISETP.LT.AND P3, PT, R123, UR5, !P0 ;  /* 0x000000057b007c0c */ /* 0x000fe2000c761270 */
[----:B------:R-:W-:Y:S01]  /*e140*/  ULDC UR5, c[0x0][0x22c] ;  /* 0x00008b0000057ab9 */ /* 0x000fe20000000800 */
[C---:B------:R-:W-:Y:S02]  /*e150*/  LEA.HI.X.SX32 R3, R8.reuse, R93, 0x1, P2 ;  /* 0x0000005d08037211 */ /* 0x040fe400010f0eff */
[----:B------:R-:W-:Y:S01]  /*e160*/  PRMT R11, R27, 0x7771, RZ ;  /* 0x000077711b0b7816 */ /* 0x000fe200000000ff */
[----:B--2---:R-:W-:Y:S01]  /*e170*/  VIADD R9, R8, UR4 ;  /* 0x0000000408097c36 */ /* 0x004fe20008000000 */
[----:B------:R-:W-:-:S03]  /*e180*/  ULDC UR4, c[0x0][0x22c] ;  /* 0x00008b0000047ab9 */ /* 0x000fc60000000800 */
[----:B------:R1:W-:Y:S01]  /*e190*/  @P4 STG.E.U8 desc[UR14][R2.64], R11 ;  /* 0x0000000b02004986 */ /* 0x0003e2000c10110e */
[----:B------:R-:W-:Y:S02]  /*e1a0*/  IADD3 R4, P2, R9, R64, RZ ;  /* 0x0000004009047210 */ /* 0x000fe40007f5e0ff */
[----:B------:R-:W-:Y:S01]  /*e1b0*/  ISETP.LT.AND P4, PT, R129, UR4, !P0 ;  /* 0x0000000481007c0c */ /* 0x000fe2000c781270 */
[----:B------:R-:W-:Y:S01]  /*e1c0*/  ULDC UR4, c[0x0][0x248] ;  /* 0x0000920000047ab9 */ /* 0x000fe20000000800 */
[C---:B------:R-:W-:Y:S01]  /*e1d0*/  LEA.HI.X.SX32 R5, R9.reuse, R93, 0x1, P2 ;  /* 0x0000005d09057211 */ /* 0x040fe200010f0eff */
[----:B------:R-:W-:Y:S01]  /*e1e0*/  VIADD R9, R9, UR4 ;  /* 0x0000000409097c36 */ /* 0x000fe20008000000 */
[----:B---3--:R-:W-:Y:S01]  /*e1f0*/  PRMT R13, R24, 0x7772, RZ ;  /* 0x00007772180d7816 */ /* 0x008fe200000000ff */
[----:B------:R-:W-:Y:S01]  /*e200*/  ULDC UR4, c[0x0][0x248] ;  /* 0x0000920000047ab9 */ /* 0x000fe20000000800 */
[----:B------:R-:W-:Y:S01]  /*e210*/  ISETP.LT.AND P6, PT, R124, UR5, !P0 ;  /* 0x000000057c007c0c */ /* 0x000fe2000c7c1270 */
[----:B------:R-:W-:-:S02]  /*e220*/  ULDC UR5, c[0x0][0x22c] ;  /* 0x00008b0000057ab9 */ /* 0x000fc40000000800 */
[----:B------:R2:W-:Y:S01]  /*e230*/  @P3 STG.E.U8 desc[UR14][R4.64], R13 ;  /* 0x0000000d04003986 */ /* 0x0005e2000c10110e */
[CC--:B------:R-:W-:Y:S01]  /*e240*/  IADD3 R6, P3, R9.reuse, R64.reuse, RZ ;  /* 0x0000004009067210 */ /* 0x0c0fe20007f7e0ff */
[C---:B-1----:R-:W-:Y:S01]  /*e250*/  VIADD R3, R9.reuse, UR4 ;  /* 0x0000000409037c36 */ /* 0x042fe20008000000 */
[----:B------:R-:W-:Y:S01]  /*e260*/  ULDC UR4, c[0x0][0x248] ;  /* 0x0000920000047ab9 */ /* 0x000fe20000000800 */
[----:B------:R-:W-:Y:S02]  /*e270*/  PRMT R11, R24, 0x7773, RZ ;  /* 0x00007773180b7816 */ /* 0x000fe400000000ff */
[----:B------:R-:W-:Y:S01]  /*e280*/  LEA.HI.X.SX32 R7, R9, R93, 0x1, P3 ;  /* 0x0000005d09077211 */ /* 0x000fe200018f0eff */
[C---:B------:R-:W-:Y:S01]  /*e290*/  VIADD R8, R3.reuse, UR4 ;  /* 0x0000000403087c36 */ /* 0x040fe20008000000 */
[----:B------:R-:W-:Y:S01]  /*e2a0*/  ISETP.LT.AND P5, PT, R126, UR5, !P0 ;  /* 0x000000057e007c0c */ /* 0x000fe2000c7a1270 */
[----:B------:R-:W-:Y:S01]  /*e2b0*/  ULDC UR4, c[0x0][0x248] ;  /* 0x0000920000047ab9 */ /* 0x000fe20000000800 */
[-C--:B------:R-:W-:Y:S01]  /*e2c0*/  IADD3 R2, P3, R3, R64.reuse, RZ ;  /* 0x0000004003027210 */ /* 0x080fe20007f7e0ff */
[----:B------:R1:W-:Y:S01]  /*e2d0*/  @P6 STG.E.U8 desc[UR14][R6.64], R11 ;  /* 0x0000000b06006986 */ /* 0x0003e2000c10110e */
[----:B--2---:R-:W-:Y:S01]  /*e2e0*/  IADD3 R4, P6, R8, R64, RZ ;  /* 0x0000004008047210 */ /* 0x004fe20007fde0ff */
[----:B------:R-:W-:Y:S01]  /*e2f0*/  ULDC UR5, c[0x0][0x22c] ;  /* 0x00008b0000057ab9 */ /* 0x000fe20000000800 */
[----:B------:R-:W-:-:S02]  /*e300*/  PRMT R9, R25, 0x7772, RZ ;  /* 0x0000777219097816 */ /* 0x000fc400000000ff */
[-C--:B------:R-:W-:Y:S02]  /*e310*/  LEA.HI.X.SX32 R3, R3, R93.reuse, 0x1, P3 ;  /* 0x0000005d03037211 */ /* 0x080fe400018f0eff */
        /* <DEDUP_REMOVED lines=11> */
[----:B------:R-:W-:Y:S02]  /*e3d0*/  LEA.HI.X.SX32 R7, R8, R93, 0x1, P4 ;  /* 0x0000005d08077211 */ /* 0x000fe400020f0eff */
        /* <DEDUP_REMOVED lines=9> */
[----:B------:R-:W-:Y:S01]  /*e470*/  PRMT R13, R26, 0x7773, RZ ;  /* 0x000077731a0d7816 */ /* 0x000fe200000000ff */
[----:B------:R-:W-:Y:S01]  /*e480*/  ULDC UR4, c[0x0][0x248] ;  /* 0x0000920000047ab9 */ /* 0x000fe20000000800 */
[----:B------:R-:W-:Y:S01]  /*e490*/  ISETP.LT.AND P5, PT, R134, UR5, !P0 ;  /* 0x0000000586007c0c */ /* 0x000fe2000c7a1270 */
[----:B------:R-:W-:-:S02]  /*e4a0*/  ULDC UR5, c[0x0][0x22c] ;  /* 0x00008b0000057ab9 */ /* 0x000fc40000000800 */
[----:B------:R2:W-:Y:S01]  /*e4b0*/  @P3 STG.E.U8 desc[UR14][R2.64], R13 ;  /* 0x0000000d02003986 */ /* 0x0005e2000c10110e */
[CC--:B---3--:R-:W-:Y:S01]  /*e4c0*/  IADD3 R4, P3, R9.reuse, R64.reuse, RZ ;  /* 0x0000004009047210 */ /* 0x0c8fe20007f7e0ff */
[----:B-1----:R-:W-:Y:S01]  /*e4d0*/  VIADD R7, R9, UR4 ;  /* 0x0000000409077c36 */ /* 0x002fe20008000000 */
[----:B------:R-:W-:Y:S01]  /*e4e0*/  ISETP.LT.AND P4, PT, R137, UR5, !P0 ;  /* 0x0000000589007c0c */ /* 0x000fe2000c781270 */
[----:B------:R-:W-:Y:S01]  /*e4f0*/  ULDC UR4, c[0x0][0x248] ;  /* 0x0000920000047ab9 */ /* 0x000fe20000000800 */
[----:B------:R-:W-:Y:S01]  /*e500*/  LEA.HI.X.SX32 R5, R9, R93, 0x1, P3 ;  /* 0x0000005d09057211 */ /* 0x000fe200018f0eff */
[----:B------:R-:W-:Y:S01]  /*e510*/  ULDC UR5, c[0x0][0x22c] ;  /* 0x00008b0000057ab9 */ /* 0x000fe20000000800 */
[C---:B------:R-:W-:Y:S01]  /*e520*/  IADD3 R6, P3, R7.reuse, R64, RZ ;  /* 0x0000004007067210 */ /* 0x040fe20007f7e0ff */
[----:B------:R-:W-:Y:S01]  /*e530*/  VIADD R8, R7, UR4 ;  /* 0x0000000407087c36 */ /* 0x000fe20008000000 */
[C---:B------:R-:W-:Y:S01]  /*e540*/  PRMT R11, R27.reuse, 0x7773, RZ ;  /* 0x000077731b0b7816 */ /* 0x040fe200000000ff */
[----:B------:R-:W-:Y:S01]  /*e550*/  ULDC UR4, c[0x0][0x22c] ;  /* 0x00008b0000047ab9 */ /* 0x000fe20000000800 */
[----:B------:R-:W-:-:S02]  /*e560*/  PRMT R27, R27, 0x7772, RZ ;  /* 0x000077721b1b7816 */ /* 0x000fc400000000ff */
[----:B------:R-:W-:Y:S02]  /*e570*/  LEA.HI.X.SX32 R7, R7, R93, 0x1, P3 ;  /* 0x0000005d07077211 */ /* 0x000fe400018f0eff */
[----:B--2---:R-:W-:Y:S01]  /*e580*/  IADD3 R2, P3, R8, R64, RZ ;  /* 0x0000004008027210 */ /* 0x004fe20007f7e0ff */
[----:B------:R1:W-:Y:S01]  /*e590*/  @P5 STG.E.U8 desc[UR14][R4.64], R27 ;  /* 0x0000001b04005986 */ /* 0x0003e2000c10110e */
[----:B0-----:R-:W-:-:S03]  /*e5a0*/  PRMT R15, R28, 0x7770, RZ ;  /* 0x000077701c0f7816 */ /* 0x001fc600000000ff */
[----:B------:R0:W-:Y:S01]  /*e5b0*/  @P4 STG.E.U8 desc[UR14][R6.64], R11 ;  /* 0x0000000b06004986 */ /* 0x0001e2000c10110e */
[----:B------:R-:W-:Y:S01]  /*e5c0*/  ISETP.LT.AND P4, PT, R145, UR4, !P0 ;  /* 0x0000000491007c0c */ /* 0x000fe2000c781270 */
[----:B------:R-:W-:Y:S01]  /*e5d0*/  ULDC UR4, c[0x0][0x248] ;  /* 0x0000920000047ab9 */ /* 0x000fe20000000800 */
[C---:B------:R-:W-:Y:S01]  /*e5e0*/  LEA.HI.X.SX32 R3, R8.reuse, R93, 0x1, P3 ;  /* 0x0000005d08037211 */ /* 0x040fe200018f0eff */
[----:B------:R-:W-:Y:S01]  /*e5f0*/  VIADD R8, R8, UR4 ;  /* 0x0000000408087c36 */ /* 0x000fe20008000000 */
[----:B------:R-:W-:Y:S01]  /*e600*/  ISETP.LT.AND P6, PT, R140, UR5, !P0 ;  /* 0x000000058c007c0c */ /* 0x000fe2000c7c1270 */
[----:B------:R-:W-:Y:S01]  /*e610*/  ULDC UR4, c[0x0][0x248] ;  /* 0x0000920000047ab9 */ /* 0x000fe20000000800 */
[----:B------:R-:W-:Y:S01]  /*e620*/  ULDC UR5, c[0x0][0x22c] ;  /* 0x00008b0000057ab9 */ /* 0x000fe20000000800 */
[----:B------:R2:W-:Y:S01]  /*e630*/  @P2 STG.E.U8 desc[UR14][R2.64], R15 ;  /* 0x0000000f02002986 */ /* 0x0005e2000c10110e */
[C---:B-1----:R-:W-:Y:S01]  /*e640*/  IADD3 R4, P2, R8.reuse, R64, RZ ;  /* 0x0000004008047210 */ /* 0x042fe20007f5e0ff */
[----:B0-----:R-:W-:Y:S01]  /*e650*/  VIADD R7, R8, UR4 ;  /* 0x0000000408077c36 */ /* 0x001fe20008000000 */
[----:B------:R-:W-:-:S02]  /*e660*/  ULDC UR4, c[0x0][0x248] ;  /* 0x0000920000047ab9 */ /* 0x000fc40000000800 */
[----:B------:R-:W-:Y:S02]  /*e670*/  LEA.HI.X.SX32 R5, R8, R93, 0x1, P2 ;  /* 0x0000005d08057211 */ /* 0x000fe400010f0eff */
[----:B------:R-:W-:Y:S01]  /*e680*/  PRMT R13, R28, 0x7771, RZ ;  /* 0x000077711c0d7816 */ /* 0x000fe200000000ff */
        /* <DEDUP_REMOVED lines=17> */
[----:B0-----:R-:W-:-:S02]  /*e7a0*/  IADD3 R4, P4, R8, R64, RZ ;  /* 0x0000004008047210 */ /* 0x001fc40007f9e0ff */
[----:B------:R-:W-:Y:S01]  /*e7b0*/  ISETP.LT.AND P2, PT, R148, UR5, !P0 ;  /* 0x0000000594007c0c */ /* 0x000fe2000c741270 */
[----:B------:R-:W-:Y:S01]  /*e7c0*/  ULDC UR5, c[0x0][0x22c] ;  /* 0x00008b0000057ab9 */ /* 0x000fe20000000800 */
[----:B------:R-:W-:Y:S02]  /*e7d0*/  LEA.HI.X.SX32 R5, R8, R93, 0x1, P4 ;  /* 0x0000005d08057211 */ /* 0x000fe400020f0eff */
[----:B------:R-:W-:Y:S01]  /*e7e0*/  PRMT R13, R30, 0x7770, RZ ;  /* 0x000077701e0d7816 */ /* 0x000fe200000000ff */
[----:B-1----:R-:W-:Y:S01]  /*e7f0*/  VIADD R9, R8, UR4 ;  /* 0x0000000408097c36 */ /* 0x002fe20008000000 */
[----:B------:R-:W-:-:S03]  /*e800*/  ULDC UR4, c[0x0][0x22c] ;  /* 0x00008b0000047ab9 */ /* 0x000fc60000000800 */
[----:B------:R0:W-:Y:S01]  /*e810*/  @P3 STG.E.U8 desc[UR14][R4.64], R13 ;  /* 0x0000000d04003986 */ /* 0x0001e2000c10110e */
[----:B------:R-:W-:Y:S02]  /*e820*/  IADD3 R6, P4, R9, R64, RZ ;  /* 0x0000004009067210 */ /* 0x000fe40007f9e0ff */
[----:B------:R-:W-:Y:S01]  /*e830*/  ISETP.LT.AND P3, PT, R153, UR4, !P0 ;  /* 0x0000000499007c0c */ /* 0x000fe2000c761270 */
[----:B------:R-:W-:Y:S01]  /*e840*/  ULDC UR4, c[0x0][0x248] ;  /* 0x0000920000047ab9 */ /* 0x000fe20000000800 */
[C---:B------:R-:W-:Y:S01]  /*e850*/  LEA.HI.X.SX32 R7, R9.reuse, R93, 0x1, P4 ;  /* 0x0000005d09077211 */ /* 0x040fe200020f0eff */
[----:B------:R-:W-:Y:S01]  /*e860*/  VIADD R9, R9, UR4 ;  /* 0x0000000409097c36 */ /* 0x000fe20008000000 */
[----:B--2---:R-:W-:Y:S01]  /*e870*/  PRMT R11, R30, 0x7771, RZ ;  /* 0x000077711e0b7816 */ /* 0x004fe200000000ff */
[----:B------:R-:W-:Y:S01]  /*e880*/  ULDC UR4, c[0x0][0x248] ;  /* 0x0000920000047ab9 */ /* 0x000fe20000000800 */
[----:B------:R-:W-:Y:S01]  /*e890*/  ISETP.LT.AND P6, PT, R150, UR5, !P0 ;  /* 0x0000000596007c0c */ /* 0x000fe2000c7c1270 */
[----:B------:R-:W-:-:S02]  /*e8a0*/  ULDC UR5, c[0x0][0x22c] ;  /* 0x00008b0000057ab9 */ /* 0x000fc40000000800 */
[----:B------:R1:W-:Y:S01]  /*e8b0*/  @P2 STG.E.U8 desc[UR14][R6.64], R11 ;  /* 0x0000000b06002986 */ /* 0x0003e2000c10110e */
[CC--:B------:R-:W-:Y:S01]  /*e8c0*/  IADD3 R2, P2, R9.reuse, R64.reuse, RZ ;  /* 0x0000004009027210 */ /* 0x0c0fe20007f5e0ff */
[----:B0-----:R-:W-:Y:S01]  /*e8d0*/  VIADD R5, R9, UR4 ;  /* 0x0000000409057c36 */ /* 0x001fe20008000000 */
        /* <DEDUP_REMOVED lines=8> */
[----:B-1----:R-:W-:Y:S01]  /*e960*/  IADD3 R6, P6, R8, R64, RZ ;  /* 0x0000004008067210 */ /* 0x002fe20007fde0ff */
        /* <DEDUP_REMOVED lines=19> */
[C---:B------:R-:W-:Y:S02]  /*eaa0*/  IADD3 R4, P5, R9.reuse, R64, RZ ;  /* 0x0000004009047210 */ /* 0x040fe40007fbe0ff */
        /* <DEDUP_REMOVED lines=8> */
[----:B------:R-:W-:Y:S01]  /*eb30*/  ISETP.LT.AND P3, PT, R157, UR5, !P0 ;  /* 0x000000059d007c0c */ /* 0x000fe2000c761270 */
[----:B------:R1:W-:Y:S01]  /*eb40*/  @P2 STG.E.U8 desc[UR14][R4.64], R11 ;  /* 0x0000000b04002986 */ /* 0x0003e2000c10110e */
[----:B------:R-:W-:Y:S01]  /*eb50*/  ULDC UR5, c[0x0][0x22c] ;  /* 0x00008b0000057ab9 */ /* 0x000fe20000000800 */
[CC--:B0-----:R-:W-:Y:S01]  /*eb60*/  IADD3 R2, P2, R9.reuse, R64.reuse, RZ ;  /* 0x0000004009027210 */ /* 0x0c1fe20007f5e0ff */
[----:B------:R-:W-:Y:S01]  /*eb70*/  VIADD R7, R9, UR4 ;  /* 0x0000000409077c36 */ /* 0x000fe20008000000 */
[----:B------:R-:W-:Y:S01]  /*eb80*/  ISETP.LT.AND P5, PT, R159, UR5, !P0 ;  /* 0x000000059f007c0c */ /* 0x000fe2000c7a1270 */
[----:B------:R-:W-:Y:S01]  /*eb90*/  ULDC UR5, c[0x0][0x248] ;  /* 0x0000920000057ab9 */ /* 0x000fe20000000800 */
[----:B------:R-:W-:Y:S01]  /*eba0*/  PRMT R29, R29, 0x7773, RZ ;  /* 0x000077731d1d7816 */ /* 0x000fe200000000ff */
[----:B------:R-:W-:Y:S01]  /*ebb0*/  VIADD R8, R7, UR5 ;  /* 0x0000000507087c36 */ /* 0x000fe20008000000 */
[----:B------:R-:W-:Y:S01]  /*ebc0*/  LEA.HI.X.SX32 R3, R9, R93, 0x1, P2 ;  /* 0x0000005d09037211 */ /* 0x000fe200010f0eff */
[----:B------:R-:W-:Y:S01]  /*ebd0*/  ULDC UR4, c[0x0][0x22c] ;  /* 0x00008b0000047ab9 */ /* 0x000fe20000000800 */
[----:B------:R-:W-:Y:S01]  /*ebe0*/  IADD3 R6, P2, R7, R64, RZ ;  /* 0x0000004007067210 */ /* 0x000fe20007f5e0ff */
[----:B------:R-:W-:-:S02]  /*ebf0*/  ULDC UR5, c[0x0][0x22c] ;  /* 0x00008b0000057ab9 */ /* 0x000fc40000000800 */
[----:B------:R0:W-:Y:S01]  /*ec00*/  @P6 STG.E.U8 desc[UR14][R2.64], R29 ;  /* 0x0000001d02006986 */ /* 0x0001e2000c10110e */
[-C--:B-1----:R-:W-:Y:S02]  /*ec10*/  IADD3 R4, P6, R8, R64.reuse, RZ ;  /* 0x0000004008047210 */ /* 0x082fe40007fde0ff */
[-C--:B------:R-:W-:Y:S02]  /*ec20*/  LEA.HI.X.SX32 R7, R7, R93.reuse, 0x1, P2 ;  /* 0x0000005d07077211 */ /* 0x080fe400010f0eff */
[----:B------:R-:W-:Y:S01]  /*ec30*/  ISETP.LT.AND P2, PT, R160, UR4, !P0 ;  /* 0x00000004a0007c0c */ /* 0x000fe2000c741270 */
[----:B------:R-:W-:Y:S01]  /*ec40*/  ULDC UR4, c[0x0][0x248] ;  /* 0x0000920000047ab9 */ /* 0x000fe20000000800 */
[----:B------:R-:W-:Y:S02]  /*ec50*/  PRMT R9, R30, 0x7772, RZ ;  /* 0x000077721e097816 */ /* 0x000fe400000000ff */
[C---:B------:R-:W-:Y:S01]  /*ec60*/  LEA.HI.X.SX32 R5, R8.reuse, R93, 0x1, P6 ;  /* 0x0000005d08057211 */ /* 0x040fe200030f0eff */
[----:B------:R-:W-:Y:S01]  /*ec70*/  VIADD R8, R8, UR4 ;  /* 0x0000000408087c36 */ /* 0x000fe20008000000 */
[----:B------:R-:W-:Y:S01]  /*ec80*/  PRMT R13, R30, 0x7773, RZ ;  /* 0x000077731e0d7816 */ /* 0x000fe200000000ff */
[----:B------:R-:W-:Y:S01]  /*ec90*/  ULDC UR4, c[0x0][0x248] ;  /* 0x0000920000047ab9 */ /* 0x000fe20000000800 */
[----:B------:R1:W-:Y:S04]  /*eca0*/  @P3 STG.E.U8 desc[UR14][R6.64], R9 ;  /* 0x0000000906003986 */ /* 0x0003e8000c10110e */
[----:B------:R2:W-:Y:S01]  /*ecb0*/  @P4 STG.E.U8 desc[UR14][R4.64], R13 ;  /* 0x0000000d04004986 */ /* 0x0005e2000c10110e */
[C---:B0-----:R-:W-:Y:S01]  /*ecc0*/  IADD3 R2, P4, R8.reuse, R64, RZ ;  /* 0x0000004008027210 */ /* 0x041fe20007f9e0ff */
[----:B-1----:R-:W-:-:S03]  /*ecd0*/  VIADD R9, R8, UR4 ;  /* 0x0000000408097c36 */ /* 0x002fc60008000000 */
[-C--:B------:R-:W-:Y:S01]  /*ece0*/  LEA.HI.X.SX32 R3, R8, R93.reuse, 0x1, P4 ;  /* 0x0000005d08037211 */ /* 0x080fe200020f0eff */
[----:B------:R-:W-:Y:S01]  /*ecf0*/  ULDC UR4, c[0x0][0x248] ;  /* 0x0000920000047ab9 */ /* 0x000fe20000000800 */
[----:B------:R-:W-:Y:S02]  /*ed00*/  IADD3 R6, P6, R9, R64, RZ ;  /* 0x0000004009067210 */ /* 0x000fe40007fde0ff */
[C---:B------:R-:W-:Y:S02]  /*ed10*/  PRMT R11, R31.reuse, 0x7772, RZ ;  /* 0x000077721f0b7816 */ /* 0x040fe400000000ff */
[----:B------:R-:W-:Y:S02]  /*ed20*/  PRMT R31, R31, 0x7773, RZ ;  /* 0x000077731f1f7816 */ /* 0x000fe400000000ff */
[C---:B------:R-:W-:Y:S01]  /*ed30*/  LEA.HI.X.SX32 R7, R9.reuse, R93, 0x1, P6 ;  /* 0x0000005d09077211 */ /* 0x040fe200030f0eff */
[----:B------:R-:W-:Y:S01]  /*ed40*/  VIADD R9, R9, UR4 ;  /* 0x0000000409097c36 */ /* 0x000fe20008000000 */
[----:B------:R-:W-:Y:S01]  /*ed50*/  ISETP.LT.AND P3, PT, R161, UR5, !P0 ;  /* 0x00000005a1007c0c */ /* 0x000fe2000c761270 */
[----:B------:R0:W-:Y:S01]  /*ed60*/  @P5 STG.E.U8 desc[UR14][R2.64], R11 ;  /* 0x0000000b02005986 */ /* 0x0001e2000c10110e */
[----:B------:R-:W-:Y:S01]  /*ed70*/  ULDC UR4, c[0x0][0x248] ;  /* 0x0000920000047ab9 */ /* 0x000fe20000000800 */
[----:B------:R-:W-:-:S02]  /*ed80*/  ULDC UR5, c[0x0][0x22c] ;  /* 0x00008b0000057ab9 */ /* 0x000fc40000000800 */
[----:B------:R1:W-:Y:S01]  /*ed90*/  @P2 STG.E.U8 desc[UR14][R6.64], R31 ;  /* 0x0000001f06002986 */ /* 0x0003e2000c10110e */
[CC--:B--2---:R-:W-:Y:S01]  /*eda0*/  IADD3 R4, P2, R9.reuse, R64.reuse, RZ ;  /* 0x0000004009047210 */ /* 0x0c4fe20007f5e0ff */
[C---:B------:R-:W-:Y:S01]  /*edb0*/  VIADD R8, R9.reuse, UR4 ;  /* 0x0000000409087c36 */ /* 0x040fe20008000000 */
[----:B------:R-:W-:Y:S01]  /*edc0*/  ISETP.LT.AND P4, PT, R162, UR5, !P0 ;  /* 0x00000005a2007c0c */ /* 0x000fe2000c781270 */
[----:B------:R-:W-:Y:S01]  /*edd0*/  ULDC UR4, c[0x0][0x22c] ;  /* 0x00008b0000047ab9 */ /* 0x000fe20000000800 */
[----:B------:R-:W-:Y:S01]  /*ede0*/  LEA.HI.X.SX32 R5, R9, R93, 0x1, P2 ;  /* 0x0000005d09057211 */ /* 0x000fe200010f0eff */
[----:B------:R-:W-:Y:S01]  /*edf0*/  ULDC UR5, c[0x0][0x22c] ;  /* 0x00008b0000057ab9 */ /* 0x000fe20000000800 */
[----:B------:R-:W-:Y:S02]  /*ee00*/  PRMT R9, R36, 0x7770, RZ ;  /* 0x0000777024097816 */ /* 0x000fe400000000ff */
[----:B0-----:R-:W-:-:S03]  /*ee10*/  IADD3 R2, P2, R8, R64, RZ ;  /* 0x0000004008027210 */ /* 0x001fc60007f5e0ff */
[----:B------:R0:W-:Y:S01]  /*ee20*/  @P3 STG.E.U8 desc[UR14][R4.64], R9 ;  /* 0x0000000904003986 */ /* 0x0001e2000c10110e */
[----:B------:R-:W-:Y:S01]  /*ee30*/  ISETP.LT.AND P3, PT, R165, UR4, !P0 ;  /* 0x00000004a5007c0c */ /* 0x000fe2000c761270 */
[----:B------:R-:W-:Y:S01]  /*ee40*/  ULDC UR4, c[0x0][0x248] ;  /* 0x0000920000047ab9 */ /* 0x000fe20000000800 */
[C---:B------:R-:W-:Y:S01]  /*ee50*/  LEA.HI.X.SX32 R3, R8.reuse, R93, 0x1, P2 ;  /* 0x0000005d08037211 */ /* 0x040fe200010f0eff */
[----:B------:R-:W-:Y:S01]  /*ee60*/  VIADD R8, R8, UR4 ;  /* 0x0000000408087c36 */ /* 0x000fe20008000000 */
[----:B------:R-:W-:Y:S01]  /*ee70*/  PRMT R13, R36, 0x7771, RZ ;  /* 0x00007771240d7816 */ /* 0x000fe200000000ff */
[----:B------:R-:W-:Y:S01]  /*ee80*/  ULDC UR4, c[0x0][0x248] ;  /* 0x0000920000047ab9 */ /* 0x000fe20000000800 */
[----:B------:R-:W-:Y:S01]  /*ee90*/  ISETP.LT.AND P6, PT, R163, UR5, !P0 ;  /* 0x00000005a3007c0c */ /* 0x000fe2000c7c1270 */
[----:B------:R-:W-:Y:S02]  /*eea0*/  ULDC UR5, c[0x0][0x22c] ;  /* 0x00008b0000057ab9 */ /* 0x000fe40000000800 */
[----:B------:R2:W-:Y:S01]  /*eeb0*/  @P4 STG.E.U8 desc[UR14][R2.64], R13 ;  /* 0x0000000d02004986 */ /* 0x0005e2000c10110e */
[C---:B-1----:R-:W-:Y:S01]  /*eec0*/  IADD3 R6, P4, R8.reuse, R64, RZ ;  /* 0x0000004008067210 */ /* 0x042fe20007f9e0ff */
[----:B0-----:R-:W-:Y:S01]  /*eed0*/  VIADD R5, R8, UR4 ;  /* 0x0000000408057c36 */ /* 0x001fe20008000000 */
[----:B------:R-:W-:Y:S01]  /*eee0*/  ULDC UR4, c[0x0][0x248] ;  /* 0x0000920000047ab9 */ /* 0x000fe20000000800 */
[----:B------:R-:W-:-:S02]  /*eef0*/  PRMT R11, R37, 0x7770, RZ ;  /* 0x00007770250b7816 */ /* 0x000fc400000000ff */
[-C--:B------:R-:W-:Y:S01]  /*ef00*/  LEA.HI.X.SX32 R7, R8, R93.reuse, 0x1, P4 ;  /* 0x0000005d08077211 */ /* 0x080fe200020f0eff */
[C---:B------:R-:W-:Y:S01]  /*ef10*/  VIADD R8, R5.reuse, UR4 ;  /* 0x0000000405087c36 */ /* 0x040fe20008000000 */
[----:B------:R-:W-:Y:S01]  /*ef20*/  ISETP.LT.AND P5, PT, R164, UR5, !P0 ;  /* 0x00000005a4007c0c */ /* 0x000fe2000c7a1270 */
[----:B------:R-:W-:Y:S01]  /*ef30*/  ULDC UR4, c[0x0][0x248] ;  /* 0x0000920000047ab9 */ /* 0x000fe20000000800 */
[-C--:B------:R-:W-:Y:S01]  /*ef40*/  IADD3 R4, P4, R5, R64.reuse, RZ ;  /* 0x0000004005047210 */ /* 0x080fe20007f9e0ff */
        /* <DEDUP_REMOVED lines=31> */
[C---:B------:R-:W-:Y:S01]  /*f140*/  IADD3 R2, P4, R9.reuse, R64, RZ ;  /* 0x0000004009027210 */ /* 0x040fe20007f9e0ff */
[C---:B0-----:R-:W-:Y:S01]  /*f150*/  VIADD R7, R9.reuse, UR4 ;  /* 0x0000000409077c36 */ /* 0x041fe20008000000 */
[----:B------:R-:W-:Y:S02]  /*f160*/  ULDC UR4, c[0x0][0x248] ;  /* 0x0000920000047ab9 */ /* 0x000fe40000000800 */
[----:B------:R-:W-:Y:S01]  /*f170*/  LEA.HI.X.SX32 R3, R9, R93, 0x1, P4 ;  /* 0x0000005d09037211 */ /* 0x000fe200020f0eff */
[----:B------:R-:W-:Y:S01]  /*f180*/  VIADD R8, R7, UR4 ;  /* 0x0000000407087c36 */ /* 0x000fe20008000000 */
[----:B------:R-:W-:Y:S01]  /*f190*/  PRMT R9, R39, 0x7771, RZ ;  /* 0x0000777127097816 */ /* 0x000fe200000000ff */
[----:B------:R-:W-:Y:S01]  /*f1a0*/  ULDC UR4, c[0x0][0x248] ;  /* 0x0000920000047ab9 */ /* 0x000fe20000000800 */
[----:B------:R-:W-:Y:S01]  /*f1b0*/  ISETP.LT.AND P3, PT, R169, UR5, !P0 ;  /* 0x00000005a9007c0c */ /* 0x000fe2000c761270 */
[----:B------:R-:W-:-:S02]  /*f1c0*/  ULDC UR5, c[0x0][0x22c] ;  /* 0x00008b0000057ab9 */ /* 0x000fc40000000800 */
[----:B------:R0:W-:Y:S01]  /*f1d0*/  @P6 STG.E.U8 desc[UR14][R2.64], R9 ;  /* 0x0000000902006986 */ /* 0x0001e2000c10110e */
[CC--:B-1----:R-:W-:Y:S02]  /*f1e0*/  IADD3 R4, P6, R8.reuse, R64.reuse, RZ ;  /* 0x0000004008047210 */ /* 0x0c2fe40007fde0ff */
[----:B------:R-:W-:Y:S02]  /*f1f0*/  IADD3 R6, P4, R7, R64, RZ ;  /* 0x0000004007067210 */ /* 0x000fe40007f9e0ff */
[C---:B------:R-:W-:Y:S01]  /*f200*/  LEA.HI.X.SX32 R5, R8.reuse, R93, 0x1, P6 ;  /* 0x0000005d08057211 */ /* 0x040fe200030f0eff */
[----:B------:R-:W-:Y:S01]  /*f210*/  VIADD R8, R8, UR4 ;  /* 0x0000000408087c36 */ /* 0x000fe20008000000 */
[----:B------:R-:W-:Y:S01]  /*f220*/  ULDC UR4, c[0x0][0x248] ;  /* 0x0000920000047ab9 */ /* 0x000fe20000000800 */
[----:B------:R-:W-:Y:S01]  /*f230*/  ISETP.LT.AND P5, PT, R171, UR5, !P0 ;  /* 0x00000005ab007c0c */ /* 0x000fe2000c7a1270 */
[----:B------:R-:W-:Y:S01]  /*f240*/  ULDC UR5, c[0x0][0x22c] ;  /* 0x00008b0000057ab9 */ /* 0x000fe20000000800 */
[----:B------:R-:W-:-:S02]  /*f250*/  PRMT R11, R36, 0x7772, RZ ;  /* 0x00007772240b7816 */ /* 0x000fc400000000ff */
[----:B------:R-:W-:Y:S01]  /*f260*/  LEA.HI.X.SX32 R7, R7, R93, 0x1, P4 ;  /* 0x0000005d07077211 */ /* 0x000fe200020f0eff */
[----:B0-----:R-:W-:Y:S01]  /*f270*/  VIADD R9, R8, UR4 ;  /* 0x0000000408097c36 */ /* 0x001fe20008000000 */
[----:B------:R-:W-:Y:S01]  /*f280*/  PRMT R13, R36, 0x7773, RZ ;  /* 0x00007773240d7816 */ /* 0x000fe200000000ff */
[----:B------:R-:W-:Y:S01]  /*f290*/  ULDC UR4, c[0x0][0x248] ;  /* 0x0000920000047ab9 */ /* 0x000fe20000000800 */
[----:B------:R-:W-:Y:S01]  /*f2a0*/  ISETP.LT.AND P4, PT, R172, UR5, !P0 ;  /* 0x00000005ac007c0c */ /* 0x000fe2000c781270 */
[----:B------:R-:W-:Y:S01]  /*f2b0*/  ULDC UR5, c[0x0][0x22c] ;  /* 0x00008b0000057ab9 */ /* 0x000fe20000000800 */
[----:B------:R0:W-:Y:S01]  /*f2c0*/  @P3 STG.E.U8 desc[UR14][R6.64], R11 ;  /* 0x0000000b06003986 */ /* 0x0001e2000c10110e */
[----:B------:R-:W-:Y:S01]  /*f2d0*/  VIADD R10, R9, UR4 ;  /* 0x00000004090a7c36 */ /* 0x000fe20008000000 */
[----:B------:R-:W-:Y:S01]  /*f2e0*/  ISETP.LT.AND P3, PT, R173, UR5, !P0 ;  /* 0x00000005ad007c0c */ /* 0x000fe2000c761270 */
[----:B------:R-:W-:Y:S01]  /*f2f0*/  ULDC UR5, c[0x0][0x248] ;  /* 0x0000920000057ab9 */ /* 0x000fe20000000800 */
[----:B------:R1:W-:Y:S01]  /*f300*/  @P2 STG.E.U8 desc[UR14][R4.64], R13 ;  /* 0x0000000d04002986 */ /* 0x0003e2000c10110e */
[----:B------:R-:W-:Y:S01]  /*f310*/  IADD3 R2, P2, R8, R64, RZ ;  /* 0x0000004008027210 */ /* 0x000fe20007f5e0ff */
[----:B------:R-:W-:-:S03]  /*f320*/  ULDC UR4, c[0x0][0x248] ;  /* 0x0000920000047ab9 */ /* 0x000fc60000000800 */
[-C--:B------:R-:W-:Y:S01]  /*f330*/  LEA.HI.X.SX32 R3, R8, R93.reuse, 0x1, P2 ;  /* 0x0000005d08037211 */ /* 0x080fe200010f0eff */
[C---:B0-----:R-:W-:Y:S01]  /*f340*/  VIADD R11, R10.reuse, UR5 ;  /* 0x000000050a0b7c36 */ /* 0x041fe20008000000 */
[-C--:B------:R-:W-:Y:S01]  /*f350*/  IADD3 R6, P2, R9, R64.reuse, RZ ;  /* 0x0000004009067210 */ /* 0x080fe20007f5e0ff */
[----:B------:R-:W-:Y:S01]  /*f360*/  ULDC UR5, c[0x0][0x248] ;  /* 0x0000920000057ab9 */ /* 0x000fe20000000800 */
[CC--:B-1----:R-:W-:Y:S01]  /*f370*/  IADD3 R4, P6, R10.reuse, R64.reuse, RZ ;  /* 0x000000400a047210 */ /* 0x0c2fe20007fde0ff */
[----:B------:R-:W-:Y:S01]  /*f380*/  VIADD R12, R11, UR4 ;  /* 0x000000040b0c7c36 */ /* 0x000fe20008000000 */
[-C--:B------:R-:W-:Y:S01]  /*f390*/  LEA.HI.X.SX32 R7, R9, R93.reuse, 0x1, P2 ;  /* 0x0000005d09077211 */ /* 0x080fe200010f0eff */
[----:B------:R-:W-:Y:S01]  /*f3a0*/  ULDC UR4, c[0x0][0x22c] ;  /* 0x00008b0000047ab9 */ /* 0x000fe20000000800 */
[----:B------:R-:W-:Y:S02]  /*f3b0*/  LEA.HI.X.SX32 R5, R10, R93, 0x1, P6 ;  /* 0x0000005d0a057211 */ /* 0x000fe400030f0eff */
[----:B------:R-:W-:-:S02]  /*f3c0*/  IADD3 R8, P6, R11, R64, RZ ;  /* 0x000000400b087210 */ /* 0x000fc40007fde0ff */
[CC--:B------:R-:W-:Y:S01]  /*f3d0*/  IADD3 R10, P2, R12.reuse, R64.reuse, RZ ;  /* 0x000000400c0a7210 */ /* 0x0c0fe20007f5e0ff */
[C---:B------:R-:W-:Y:S01]  /*f3e0*/  VIADD R13, R12.reuse, UR5 ;  /* 0x000000050c0d7c36 */ /* 0x040fe20008000000 */
[-C--:B------:R-:W-:Y:S02]  /*f3f0*/  LEA.HI.X.SX32 R9, R11, R93.reuse, 0x1, P6 ;  /* 0x0000005d0b097211 */ /* 0x080fe400030f0eff */
[----:B------:R-:W-:Y:S02]  /*f400*/  LEA.HI.X.SX32 R11, R12, R93, 0x1, P2 ;  /* 0x0000005d0c0b7211 */ /* 0x000fe400010f0eff */
[----:B------:R-:W-:Y:S02]  /*f410*/  ISETP.LT.AND P2, PT, R174, UR6, !P0 ;  /* 0x00000006ae007c0c */ /* 0x000fe4000c741270 */
[----:B------:R-:W-:Y:S02]  /*f420*/  ISETP.LT.AND P0, PT, R0, UR4, !P0 ;  /* 0x0000000400007c0c */ /* 0x000fe4000c701270 */
[----:B------:R-:W-:-:S02]  /*f430*/  IADD3 R64, P6, R13, R64, RZ ;  /* 0x000000400d407210 */ /* 0x000fc40007fde0ff */
[C---:B------:R-:W-:Y:S02]  /*f440*/  PRMT R19, R37.reuse, 0x7773, RZ ;  /* 0x0000777325137816 */ /* 0x040fe400000000ff */
[----:B------:R-:W-:Y:S02]  /*f450*/  PRMT R37, R37, 0x7772, RZ ;  /* 0x0000777225257816 */ /* 0x000fe400000000ff */
[----:B------:R-:W-:Y:S02]  /*f460*/  LEA.HI.X.SX32 R65, R13, R93, 0x1, P6 ;  /* 0x0000005d0d417211 */ /* 0x000fe400030f0eff */
[C---:B------:R-:W-:Y:S02]  /*f470*/  PRMT R17, R38.reuse, 0x7772, RZ ;  /* 0x0000777226117816 */ /* 0x040fe400000000ff */
[----:B------:R-:W-:Y:S02]  /*f480*/  PRMT R15, R38, 0x7773, RZ ;  /* 0x00007773260f7816 */ /* 0x000fe400000000ff */
[C---:B------:R-:W-:Y:S01]  /*f490*/  PRMT R13, R39.reuse, 0x7773, RZ ;  /* 0x00007773270d7816 */ /* 0x040fe200000000ff */
[----:B------:R0:W-:Y:S01]  /*f4a0*/  @P5 STG.E.U8 desc[UR14][R2.64], R37 ;  /* 0x0000002502005986 */ /* 0x0001e2000c10110e */
[----:B------:R-:W-:-:S03]  /*f4b0*/  PRMT R39, R39, 0x7772, RZ ;  /* 0x0000777227277816 */ /* 0x000fc600000000ff */
[----:B------:R0:W-:Y:S04]  /*f4c0*/  @P4 STG.E.U8 desc[UR14][R6.64], R19 ;  /* 0x0000001306004986 */ /* 0x0001e8000c10110e */
[----:B------:R0:W-:Y:S04]  /*f4d0*/  @P3 STG.E.U8 desc[UR14][R4.64], R17 ;  /* 0x0000001104003986 */ /* 0x0001e8000c10110e */
[----:B------:R0:W-:Y:S04]  /*f4e0*/  @P2 STG.E.U8 desc[UR14][R8.64], R15 ;  /* 0x0000000f08002986 */ /* 0x0001e8000c10110e */
[----:B------:R0:W-:Y:S01]  /*f4f0*/  @P0 STG.E.U8 desc[UR14][R10.64], R39 ;  /* 0x000000270a000986 */ /* 0x0001e2000c10110e */
[----:B------:R-:W-:Y:S05]  /*f500*/  @!P1 EXIT ;  /* 0x000000000000994d */ /* 0x000fea0003800000 */
[----:B------:R-:W-:Y:S01]  /*f510*/  STG.E.U8 desc[UR14][R64.64], R13 ;  /* 0x0000000d40007986 */ /* 0x000fe2000c10110e */
[----:B------:R-:W-:Y:S05]  /*f520*/  EXIT ;  /* 0x000000000000794d */ /* 0x000fea0003800000 */
.L_x_3:
[----:B------:R-:W-:-:S00]  /*f530*/  BRA `(.L_x_3) ;  /* 0xfffffffc00fc7947 */ /* 0x000fc0000383ffff */
[----:B------:R-:W-:-:S00]  /*f540*/  NOP ;  /* 0x0000000000007918 */ /* 0x000fc00000000000 */
        /* <DEDUP_REMOVED lines=11> */
.L_x_4:


//--------------------- .nv.shared.matmul_kernel  --------------------------
	.section	.nv.shared.matmul_kernel,"aw",@nobits
	.sectionflags	@""
	.align	16
	.zero		1024


//--------------------- .nv.shared.reserved.0     --------------------------
	.section	.nv.shared.reserved.0,"aw",@nobits
	.weak		__nv_reservedSMEM_offset_0_alias
	.size		__nv_reservedSMEM_offset_0_alias, 0, 0
	.other		__nv_reservedSMEM_offset_0_alias,@"STO_CUDA_RESERVED_SHARED STV_DEFAULT"
__nv_reservedSMEM_offset_0_alias:
	.zero		0


//--------------------- .nv.constant0.matmul_kernel --------------------------
	.section	.nv.constant0.matmul_kernel,"a",@progbits
	.sectionflags	@""
	.align	4
.nv.constant0.matmul_kernel:
	.zero		608


//--------------------- SYMBOLS --------------------------

	.type		.nv.reservedSmem.offset0,@object
	.size		.nv.reservedSmem.offset0,0x4
